//
// Generated by NVIDIA NVVM Compiler
//
// Compiler Build ID: CL-36424714
// Cuda compilation tools, release 13.0, V13.0.88
// Based on NVVM 20.0.0
//

.version 9.0
.target sm_100
.address_size 64

	// .globl	_Z16vector_cascade_gPfS_
.extern .func  (.param .b32 func_retval0) vprintf
(
	.param .b64 vprintf_param_0,
	.param .b64 vprintf_param_1
)
;
.const .align 4 .u32 d_A_size_x;
.const .align 4 .u32 d_A_size_y;
// _ZZ16vector_cascade_gPfS_E12block_subres has been demoted
.global .align 1 .b8 $str[8] = {37, 100, 44, 32, 37, 102, 10};
.extern .shared .align 16 .b8 block_subres[];

.visible .entry _Z16vector_cascade_gPfS_(
	.param .u64 .ptr .align 1 _Z16vector_cascade_gPfS__param_0,
	.param .u64 .ptr .align 1 _Z16vector_cascade_gPfS__param_1
)
{
	.local .align 16 .b8 	__local_depot0[16];
	.reg .b64 	%SP;
	.reg .b64 	%SPL;
	.reg .pred 	%p<2>;
	.reg .b32 	%r<11>;
	.reg .b32 	%f<37>;
	.reg .b64 	%rd<11>;
	.reg .b64 	%fd<2>;
	// demoted variable
	.shared .align 4 .b8 _ZZ16vector_cascade_gPfS_E12block_subres[2052];
	mov.u64 	%SPL, __local_depot0;
	cvta.local.u64 	%SP, %SPL;
	ld.param.u64 	%rd2, [_Z16vector_cascade_gPfS__param_0];
	ld.param.u64 	%rd1, [_Z16vector_cascade_gPfS__param_1];
	mov.u32 	%r2, %ntid.x;
	mov.u32 	%r1, %ctaid.x;
	mov.u32 	%r3, %tid.x;
	mad.lo.s32 	%r4, %r2, %r1, %r3;
	shl.b32 	%r5, %r4, 4;
	cvta.to.global.u64 	%rd3, %rd2;
	mul.wide.u32 	%rd4, %r5, 4;
	add.s64 	%rd5, %rd3, %rd4;
	ld.global.f32 	%f1, [%rd5];
	add.f32 	%f2, %f1, 0f00000000;
	ld.global.f32 	%f3, [%rd5+4];
	add.f32 	%f4, %f2, %f3;
	ld.global.f32 	%f5, [%rd5+8];
	add.f32 	%f6, %f4, %f5;
	ld.global.f32 	%f7, [%rd5+12];
	add.f32 	%f8, %f6, %f7;
	ld.global.f32 	%f9, [%rd5+16];
	add.f32 	%f10, %f8, %f9;
	ld.global.f32 	%f11, [%rd5+20];
	add.f32 	%f12, %f10, %f11;
	ld.global.f32 	%f13, [%rd5+24];
	add.f32 	%f14, %f12, %f13;
	ld.global.f32 	%f15, [%rd5+28];
	add.f32 	%f16, %f14, %f15;
	ld.global.f32 	%f17, [%rd5+32];
	add.f32 	%f18, %f16, %f17;
	ld.global.f32 	%f19, [%rd5+36];
	add.f32 	%f20, %f18, %f19;
	ld.global.f32 	%f21, [%rd5+40];
	add.f32 	%f22, %f20, %f21;
	ld.global.f32 	%f23, [%rd5+44];
	add.f32 	%f24, %f22, %f23;
	ld.global.f32 	%f25, [%rd5+48];
	add.f32 	%f26, %f24, %f25;
	ld.global.f32 	%f27, [%rd5+52];
	add.f32 	%f28, %f26, %f27;
	ld.global.f32 	%f29, [%rd5+56];
	add.f32 	%f30, %f28, %f29;
	ld.global.f32 	%f31, [%rd5+60];
	add.f32 	%f32, %f30, %f31;
	shl.b32 	%r6, %r3, 2;
	mov.u32 	%r7, _ZZ16vector_cascade_gPfS_E12block_subres;
	add.s32 	%r8, %r7, %r6;
	st.shared.f32 	[%r8], %f32;
	atom.shared.add.f32 	%f33, [_ZZ16vector_cascade_gPfS_E12block_subres+2048], %f32;
	bar.sync 	0;
	setp.ne.s32 	%p1, %r3, 0;
	@%p1 bra 	$L__BB0_2;
	add.u64 	%rd6, %SP, 0;
	add.u64 	%rd7, %SPL, 0;
	cvta.to.global.u64 	%rd8, %rd1;
	ld.shared.f32 	%f34, [_ZZ16vector_cascade_gPfS_E12block_subres+2048];
	atom.global.add.f32 	%f35, [%rd8], %f34;
	ld.shared.f32 	%f36, [_ZZ16vector_cascade_gPfS_E12block_subres+2048];
	cvt.f64.f32 	%fd1, %f36;
	st.local.u32 	[%rd7], %r1;
	st.local.f64 	[%rd7+8], %fd1;
	mov.u64 	%rd9, $str;
	cvta.global.u64 	%rd10, %rd9;
	{ // callseq 0, 0
	.param .b64 param0;
	st.param.b64 	[param0], %rd10;
	.param .b64 param1;
	st.param.b64 	[param1], %rd6;
	.param .b32 retval0;
	call.uni (retval0), 
	vprintf, 
	(
	param0, 
	param1
	);
	ld.param.b32 	%r9, [retval0];
	} // callseq 0
$L__BB0_2:
	ret;

}
	// .globl	_Z15vector_atomic_gPfS_
.visible .entry _Z15vector_atomic_gPfS_(
	.param .u64 .ptr .align 1 _Z15vector_atomic_gPfS__param_0,
	.param .u64 .ptr .align 1 _Z15vector_atomic_gPfS__param_1
)
{
	.reg .pred 	%p<2>;
	.reg .b32 	%r<6>;
	.reg .b32 	%f<3>;
	.reg .b64 	%rd<7>;

	ld.param.u64 	%rd1, [_Z15vector_atomic_gPfS__param_0];
	ld.param.u64 	%rd2, [_Z15vector_atomic_gPfS__param_1];
	mov.u32 	%r2, %ntid.x;
	mov.u32 	%r3, %ctaid.x;
	mov.u32 	%r4, %tid.x;
	mad.lo.s32 	%r1, %r2, %r3, %r4;
	ld.const.u32 	%r5, [d_A_size_y];
	setp.ge.u32 	%p1, %r1, %r5;
	@%p1 bra 	$L__BB1_2;
	cvta.to.global.u64 	%rd3, %rd1;
	cvta.to.global.u64 	%rd4, %rd2;
	mul.wide.u32 	%rd5, %r1, 4;
	add.s64 	%rd6, %rd3, %rd5;
	ld.global.f32 	%f1, [%rd6];
	atom.global.add.f32 	%f2, [%rd4], %f1;
$L__BB1_2:
	ret;

}
	// .globl	_Z15vector_harris_gILj512EEvPfS0_
.visible .entry _Z15vector_harris_gILj512EEvPfS0_(
	.param .u64 .ptr .align 1 _Z15vector_harris_gILj512EEvPfS0__param_0,
	.param .u64 .ptr .align 1 _Z15vector_harris_gILj512EEvPfS0__param_1
)
{
	.reg .pred 	%p<6>;
	.reg .b32 	%r<11>;
	.reg .b32 	%f<33>;
	.reg .b64 	%rd<9>;

	ld.param.u64 	%rd2, [_Z15vector_harris_gILj512EEvPfS0__param_0];
	ld.param.u64 	%rd1, [_Z15vector_harris_gILj512EEvPfS0__param_1];
	cvta.to.global.u64 	%rd3, %rd2;
	mov.u32 	%r3, %ntid.x;
	mov.u32 	%r4, %ctaid.x;
	mul.lo.s32 	%r5, %r4, %r3;
	shl.b32 	%r6, %r5, 1;
	mov.u32 	%r1, %tid.x;
	add.s32 	%r7, %r6, %r1;
	mul.wide.u32 	%rd4, %r7, 4;
	add.s64 	%rd5, %rd3, %rd4;
	ld.global.f32 	%f1, [%rd5];
	add.s32 	%r8, %r7, %r3;
	mul.wide.u32 	%rd6, %r8, 4;
	add.s64 	%rd7, %rd3, %rd6;
	ld.global.f32 	%f2, [%rd7];
	add.f32 	%f3, %f1, %f2;
	shl.b32 	%r9, %r1, 2;
	mov.u32 	%r10, block_subres;
	add.s32 	%r2, %r10, %r9;
	st.shared.f32 	[%r2], %f3;
	bar.sync 	0;
	setp.gt.u32 	%p1, %r1, 255;
	@%p1 bra 	$L__BB2_6;
	ld.shared.f32 	%f4, [%r2+1024];
	ld.shared.f32 	%f5, [%r2];
	add.f32 	%f6, %f4, %f5;
	st.shared.f32 	[%r2], %f6;
	bar.sync 	0;
	setp.gt.u32 	%p2, %r1, 127;
	@%p2 bra 	$L__BB2_6;
	ld.shared.f32 	%f7, [%r2+512];
	ld.shared.f32 	%f8, [%r2];
	add.f32 	%f9, %f7, %f8;
	st.shared.f32 	[%r2], %f9;
	bar.sync 	0;
	setp.gt.u32 	%p3, %r1, 63;
	@%p3 bra 	$L__BB2_6;
	ld.shared.f32 	%f10, [%r2+256];
	ld.shared.f32 	%f11, [%r2];
	add.f32 	%f12, %f10, %f11;
	st.shared.f32 	[%r2], %f12;
	bar.sync 	0;
	setp.gt.u32 	%p4, %r1, 31;
	@%p4 bra 	$L__BB2_6;
	ld.volatile.shared.f32 	%f13, [%r2+128];
	ld.volatile.shared.f32 	%f14, [%r2];
	add.f32 	%f15, %f13, %f14;
	st.volatile.shared.f32 	[%r2], %f15;
	ld.volatile.shared.f32 	%f16, [%r2+64];
	ld.volatile.shared.f32 	%f17, [%r2];
	add.f32 	%f18, %f16, %f17;
	st.volatile.shared.f32 	[%r2], %f18;
	ld.volatile.shared.f32 	%f19, [%r2+32];
	ld.volatile.shared.f32 	%f20, [%r2];
	add.f32 	%f21, %f19, %f20;
	st.volatile.shared.f32 	[%r2], %f21;
	ld.volatile.shared.f32 	%f22, [%r2+16];
	ld.volatile.shared.f32 	%f23, [%r2];
	add.f32 	%f24, %f22, %f23;
	st.volatile.shared.f32 	[%r2], %f24;
	ld.volatile.shared.f32 	%f25, [%r2+8];
	ld.volatile.shared.f32 	%f26, [%r2];
	add.f32 	%f27, %f25, %f26;
	st.volatile.shared.f32 	[%r2], %f27;
	ld.volatile.shared.f32 	%f28, [%r2+4];
	ld.volatile.shared.f32 	%f29, [%r2];
	add.f32 	%f30, %f28, %f29;
	st.volatile.shared.f32 	[%r2], %f30;
	setp.ne.s32 	%p5, %r1, 0;
	@%p5 bra 	$L__BB2_6;
	ld.shared.f32 	%f31, [block_subres];
	cvta.to.global.u64 	%rd8, %rd1;
	atom.global.add.f32 	%f32, [%rd8], %f31;
$L__BB2_6:
	ret;

}
	// .globl	_Z15vector_harris_gILj256EEvPfS0_
.visible .entry _Z15vector_harris_gILj256EEvPfS0_(
	.param .u64 .ptr .align 1 _Z15vector_harris_gILj256EEvPfS0__param_0,
	.param .u64 .ptr .align 1 _Z15vector_harris_gILj256EEvPfS0__param_1
)
{
	.reg .pred 	%p<5>;
	.reg .b32 	%r<11>;
	.reg .b32 	%f<30>;
	.reg .b64 	%rd<9>;

	ld.param.u64 	%rd2, [_Z15vector_harris_gILj256EEvPfS0__param_0];
	ld.param.u64 	%rd1, [_Z15vector_harris_gILj256EEvPfS0__param_1];
	cvta.to.global.u64 	%rd3, %rd2;
	mov.u32 	%r3, %ntid.x;
	mov.u32 	%r4, %ctaid.x;
	mul.lo.s32 	%r5, %r4, %r3;
	shl.b32 	%r6, %r5, 1;
	mov.u32 	%r1, %tid.x;
	add.s32 	%r7, %r6, %r1;
	mul.wide.u32 	%rd4, %r7, 4;
	add.s64 	%rd5, %rd3, %rd4;
	ld.global.f32 	%f1, [%rd5];
	add.s32 	%r8, %r7, %r3;
	mul.wide.u32 	%rd6, %r8, 4;
	add.s64 	%rd7, %rd3, %rd6;
	ld.global.f32 	%f2, [%rd7];
	add.f32 	%f3, %f1, %f2;
	shl.b32 	%r9, %r1, 2;
	mov.u32 	%r10, block_subres;
	add.s32 	%r2, %r10, %r9;
	st.shared.f32 	[%r2], %f3;
	bar.sync 	0;
	setp.gt.u32 	%p1, %r1, 127;
	@%p1 bra 	$L__BB3_5;
	ld.shared.f32 	%f4, [%r2+512];
	ld.shared.f32 	%f5, [%r2];
	add.f32 	%f6, %f4, %f5;
	st.shared.f32 	[%r2], %f6;
	bar.sync 	0;
	setp.gt.u32 	%p2, %r1, 63;
	@%p2 bra 	$L__BB3_5;
	ld.shared.f32 	%f7, [%r2+256];
	ld.shared.f32 	%f8, [%r2];
	add.f32 	%f9, %f7, %f8;
	st.shared.f32 	[%r2], %f9;
	bar.sync 	0;
	setp.gt.u32 	%p3, %r1, 31;
	@%p3 bra 	$L__BB3_5;
	ld.volatile.shared.f32 	%f10, [%r2+128];
	ld.volatile.shared.f32 	%f11, [%r2];
	add.f32 	%f12, %f10, %f11;
	st.volatile.shared.f32 	[%r2], %f12;
	ld.volatile.shared.f32 	%f13, [%r2+64];
	ld.volatile.shared.f32 	%f14, [%r2];
	add.f32 	%f15, %f13, %f14;
	st.volatile.shared.f32 	[%r2], %f15;
	ld.volatile.shared.f32 	%f16, [%r2+32];
	ld.volatile.shared.f32 	%f17, [%r2];
	add.f32 	%f18, %f16, %f17;
	st.volatile.shared.f32 	[%r2], %f18;
	ld.volatile.shared.f32 	%f19, [%r2+16];
	ld.volatile.shared.f32 	%f20, [%r2];
	add.f32 	%f21, %f19, %f20;
	st.volatile.shared.f32 	[%r2], %f21;
	ld.volatile.shared.f32 	%f22, [%r2+8];
	ld.volatile.shared.f32 	%f23, [%r2];
	add.f32 	%f24, %f22, %f23;
	st.volatile.shared.f32 	[%r2], %f24;
	ld.volatile.shared.f32 	%f25, [%r2+4];
	ld.volatile.shared.f32 	%f26, [%r2];
	add.f32 	%f27, %f25, %f26;
	st.volatile.shared.f32 	[%r2], %f27;
	setp.ne.s32 	%p4, %r1, 0;
	@%p4 bra 	$L__BB3_5;
	ld.shared.f32 	%f28, [block_subres];
	cvta.to.global.u64 	%rd8, %rd1;
	atom.global.add.f32 	%f29, [%rd8], %f28;
$L__BB3_5:
	ret;

}
	// .globl	_Z15vector_harris_gILj128EEvPfS0_
.visible .entry _Z15vector_harris_gILj128EEvPfS0_(
	.param .u64 .ptr .align 1 _Z15vector_harris_gILj128EEvPfS0__param_0,
	.param .u64 .ptr .align 1 _Z15vector_harris_gILj128EEvPfS0__param_1
)
{
	.reg .pred 	%p<4>;
	.reg .b32 	%r<11>;
	.reg .b32 	%f<27>;
	.reg .b64 	%rd<9>;

	ld.param.u64 	%rd2, [_Z15vector_harris_gILj128EEvPfS0__param_0];
	ld.param.u64 	%rd1, [_Z15vector_harris_gILj128EEvPfS0__param_1];
	cvta.to.global.u64 	%rd3, %rd2;
	mov.u32 	%r3, %ntid.x;
	mov.u32 	%r4, %ctaid.x;
	mul.lo.s32 	%r5, %r4, %r3;
	shl.b32 	%r6, %r5, 1;
	mov.u32 	%r1, %tid.x;
	add.s32 	%r7, %r6, %r1;
	mul.wide.u32 	%rd4, %r7, 4;
	add.s64 	%rd5, %rd3, %rd4;
	ld.global.f32 	%f1, [%rd5];
	add.s32 	%r8, %r7, %r3;
	mul.wide.u32 	%rd6, %r8, 4;
	add.s64 	%rd7, %rd3, %rd6;
	ld.global.f32 	%f2, [%rd7];
	add.f32 	%f3, %f1, %f2;
	shl.b32 	%r9, %r1, 2;
	mov.u32 	%r10, block_subres;
	add.s32 	%r2, %r10, %r9;
	st.shared.f32 	[%r2], %f3;
	bar.sync 	0;
	setp.gt.u32 	%p1, %r1, 63;
	@%p1 bra 	$L__BB4_4;
	ld.shared.f32 	%f4, [%r2+256];
	ld.shared.f32 	%f5, [%r2];
	add.f32 	%f6, %f4, %f5;
	st.shared.f32 	[%r2], %f6;
	bar.sync 	0;
	setp.gt.u32 	%p2, %r1, 31;
	@%p2 bra 	$L__BB4_4;
	ld.volatile.shared.f32 	%f7, [%r2+128];
	ld.volatile.shared.f32 	%f8, [%r2];
	add.f32 	%f9, %f7, %f8;
	st.volatile.shared.f32 	[%r2], %f9;
	ld.volatile.shared.f32 	%f10, [%r2+64];
	ld.volatile.shared.f32 	%f11, [%r2];
	add.f32 	%f12, %f10, %f11;
	st.volatile.shared.f32 	[%r2], %f12;
	ld.volatile.shared.f32 	%f13, [%r2+32];
	ld.volatile.shared.f32 	%f14, [%r2];
	add.f32 	%f15, %f13, %f14;
	st.volatile.shared.f32 	[%r2], %f15;
	ld.volatile.shared.f32 	%f16, [%r2+16];
	ld.volatile.shared.f32 	%f17, [%r2];
	add.f32 	%f18, %f16, %f17;
	st.volatile.shared.f32 	[%r2], %f18;
	ld.volatile.shared.f32 	%f19, [%r2+8];
	ld.volatile.shared.f32 	%f20, [%r2];
	add.f32 	%f21, %f19, %f20;
	st.volatile.shared.f32 	[%r2], %f21;
	ld.volatile.shared.f32 	%f22, [%r2+4];
	ld.volatile.shared.f32 	%f23, [%r2];
	add.f32 	%f24, %f22, %f23;
	st.volatile.shared.f32 	[%r2], %f24;
	setp.ne.s32 	%p3, %r1, 0;
	@%p3 bra 	$L__BB4_4;
	ld.shared.f32 	%f25, [block_subres];
	cvta.to.global.u64 	%rd8, %rd1;
	atom.global.add.f32 	%f26, [%rd8], %f25;
$L__BB4_4:
	ret;

}
	// .globl	_Z15vector_harris_gILj64EEvPfS0_
.visible .entry _Z15vector_harris_gILj64EEvPfS0_(
	.param .u64 .ptr .align 1 _Z15vector_harris_gILj64EEvPfS0__param_0,
	.param .u64 .ptr .align 1 _Z15vector_harris_gILj64EEvPfS0__param_1
)
{
	.reg .pred 	%p<3>;
	.reg .b32 	%r<11>;
	.reg .b32 	%f<24>;
	.reg .b64 	%rd<9>;

	ld.param.u64 	%rd2, [_Z15vector_harris_gILj64EEvPfS0__param_0];
	ld.param.u64 	%rd1, [_Z15vector_harris_gILj64EEvPfS0__param_1];
	cvta.to.global.u64 	%rd3, %rd2;
	mov.u32 	%r3, %ntid.x;
	mov.u32 	%r4, %ctaid.x;
	mul.lo.s32 	%r5, %r4, %r3;
	shl.b32 	%r6, %r5, 1;
	mov.u32 	%r1, %tid.x;
	add.s32 	%r7, %r6, %r1;
	mul.wide.u32 	%rd4, %r7, 4;
	add.s64 	%rd5, %rd3, %rd4;
	ld.global.f32 	%f1, [%rd5];
	add.s32 	%r8, %r7, %r3;
	mul.wide.u32 	%rd6, %r8, 4;
	add.s64 	%rd7, %rd3, %rd6;
	ld.global.f32 	%f2, [%rd7];
	add.f32 	%f3, %f1, %f2;
	shl.b32 	%r9, %r1, 2;
	mov.u32 	%r10, block_subres;
	add.s32 	%r2, %r10, %r9;
	st.shared.f32 	[%r2], %f3;
	bar.sync 	0;
	setp.gt.u32 	%p1, %r1, 31;
	@%p1 bra 	$L__BB5_3;
	ld.volatile.shared.f32 	%f4, [%r2+128];
	ld.volatile.shared.f32 	%f5, [%r2];
	add.f32 	%f6, %f4, %f5;
	st.volatile.shared.f32 	[%r2], %f6;
	ld.volatile.shared.f32 	%f7, [%r2+64];
	ld.volatile.shared.f32 	%f8, [%r2];
	add.f32 	%f9, %f7, %f8;
	st.volatile.shared.f32 	[%r2], %f9;
	ld.volatile.shared.f32 	%f10, [%r2+32];
	ld.volatile.shared.f32 	%f11, [%r2];
	add.f32 	%f12, %f10, %f11;
	st.volatile.shared.f32 	[%r2], %f12;
	ld.volatile.shared.f32 	%f13, [%r2+16];
	ld.volatile.shared.f32 	%f14, [%r2];
	add.f32 	%f15, %f13, %f14;
	st.volatile.shared.f32 	[%r2], %f15;
	ld.volatile.shared.f32 	%f16, [%r2+8];
	ld.volatile.shared.f32 	%f17, [%r2];
	add.f32 	%f18, %f16, %f17;
	st.volatile.shared.f32 	[%r2], %f18;
	ld.volatile.shared.f32 	%f19, [%r2+4];
	ld.volatile.shared.f32 	%f20, [%r2];
	add.f32 	%f21, %f19, %f20;
	st.volatile.shared.f32 	[%r2], %f21;
	setp.ne.s32 	%p2, %r1, 0;
	@%p2 bra 	$L__BB5_3;
	ld.shared.f32 	%f22, [block_subres];
	cvta.to.global.u64 	%rd8, %rd1;
	atom.global.add.f32 	%f23, [%rd8], %f22;
$L__BB5_3:
	ret;

}
	// .globl	_Z15vector_harris_gILj32EEvPfS0_
.visible .entry _Z15vector_harris_gILj32EEvPfS0_(
	.param .u64 .ptr .align 1 _Z15vector_harris_gILj32EEvPfS0__param_0,
	.param .u64 .ptr .align 1 _Z15vector_harris_gILj32EEvPfS0__param_1
)
{
	.reg .pred 	%p<3>;
	.reg .b32 	%r<11>;
	.reg .b32 	%f<21>;
	.reg .b64 	%rd<9>;

	ld.param.u64 	%rd2, [_Z15vector_harris_gILj32EEvPfS0__param_0];
	ld.param.u64 	%rd1, [_Z15vector_harris_gILj32EEvPfS0__param_1];
	cvta.to.global.u64 	%rd3, %rd2;
	mov.u32 	%r3, %ntid.x;
	mov.u32 	%r4, %ctaid.x;
	mul.lo.s32 	%r5, %r4, %r3;
	shl.b32 	%r6, %r5, 1;
	mov.u32 	%r1, %tid.x;
	add.s32 	%r7, %r6, %r1;
	mul.wide.u32 	%rd4, %r7, 4;
	add.s64 	%rd5, %rd3, %rd4;
	ld.global.f32 	%f1, [%rd5];
	add.s32 	%r8, %r7, %r3;
	mul.wide.u32 	%rd6, %r8, 4;
	add.s64 	%rd7, %rd3, %rd6;
	ld.global.f32 	%f2, [%rd7];
	add.f32 	%f3, %f1, %f2;
	shl.b32 	%r9, %r1, 2;
	mov.u32 	%r10, block_subres;
	add.s32 	%r2, %r10, %r9;
	st.shared.f32 	[%r2], %f3;
	bar.sync 	0;
	setp.gt.u32 	%p1, %r1, 31;
	@%p1 bra 	$L__BB6_3;
	ld.volatile.shared.f32 	%f4, [%r2+64];
	ld.volatile.shared.f32 	%f5, [%r2];
	add.f32 	%f6, %f4, %f5;
	st.volatile.shared.f32 	[%r2], %f6;
	ld.volatile.shared.f32 	%f7, [%r2+32];
	ld.volatile.shared.f32 	%f8, [%r2];
	add.f32 	%f9, %f7, %f8;
	st.volatile.shared.f32 	[%r2], %f9;
	ld.volatile.shared.f32 	%f10, [%r2+16];
	ld.volatile.shared.f32 	%f11, [%r2];
	add.f32 	%f12, %f10, %f11;
	st.volatile.shared.f32 	[%r2], %f12;
	ld.volatile.shared.f32 	%f13, [%r2+8];
	ld.volatile.shared.f32 	%f14, [%r2];
	add.f32 	%f15, %f13, %f14;
	st.volatile.shared.f32 	[%r2], %f15;
	ld.volatile.shared.f32 	%f16, [%r2+4];
	ld.volatile.shared.f32 	%f17, [%r2];
	add.f32 	%f18, %f16, %f17;
	st.volatile.shared.f32 	[%r2], %f18;
	setp.ne.s32 	%p2, %r1, 0;
	@%p2 bra 	$L__BB6_3;
	ld.shared.f32 	%f19, [block_subres];
	cvta.to.global.u64 	%rd8, %rd1;
	atom.global.add.f32 	%f20, [%rd8], %f19;
$L__BB6_3:
	ret;

}
	// .globl	_Z15vector_harris_gILj16EEvPfS0_
.visible .entry _Z15vector_harris_gILj16EEvPfS0_(
	.param .u64 .ptr .align 1 _Z15vector_harris_gILj16EEvPfS0__param_0,
	.param .u64 .ptr .align 1 _Z15vector_harris_gILj16EEvPfS0__param_1
)
{
	.reg .pred 	%p<3>;
	.reg .b32 	%r<11>;
	.reg .b32 	%f<18>;
	.reg .b64 	%rd<9>;

	ld.param.u64 	%rd2, [_Z15vector_harris_gILj16EEvPfS0__param_0];
	ld.param.u64 	%rd1, [_Z15vector_harris_gILj16EEvPfS0__param_1];
	cvta.to.global.u64 	%rd3, %rd2;
	mov.u32 	%r3, %ntid.x;
	mov.u32 	%r4, %ctaid.x;
	mul.lo.s32 	%r5, %r4, %r3;
	shl.b32 	%r6, %r5, 1;
	mov.u32 	%r1, %tid.x;
	add.s32 	%r7, %r6, %r1;
	mul.wide.u32 	%rd4, %r7, 4;
	add.s64 	%rd5, %rd3, %rd4;
	ld.global.f32 	%f1, [%rd5];
	add.s32 	%r8, %r7, %r3;
	mul.wide.u32 	%rd6, %r8, 4;
	add.s64 	%rd7, %rd3, %rd6;
	ld.global.f32 	%f2, [%rd7];
	add.f32 	%f3, %f1, %f2;
	shl.b32 	%r9, %r1, 2;
	mov.u32 	%r10, block_subres;
	add.s32 	%r2, %r10, %r9;
	st.shared.f32 	[%r2], %f3;
	bar.sync 	0;
	setp.gt.u32 	%p1, %r1, 31;
	@%p1 bra 	$L__BB7_3;
	ld.volatile.shared.f32 	%f4, [%r2+32];
	ld.volatile.shared.f32 	%f5, [%r2];
	add.f32 	%f6, %f4, %f5;
	st.volatile.shared.f32 	[%r2], %f6;
	ld.volatile.shared.f32 	%f7, [%r2+16];
	ld.volatile.shared.f32 	%f8, [%r2];
	add.f32 	%f9, %f7, %f8;
	st.volatile.shared.f32 	[%r2], %f9;
	ld.volatile.shared.f32 	%f10, [%r2+8];
	ld.volatile.shared.f32 	%f11, [%r2];
	add.f32 	%f12, %f10, %f11;
	st.volatile.shared.f32 	[%r2], %f12;
	ld.volatile.shared.f32 	%f13, [%r2+4];
	ld.volatile.shared.f32 	%f14, [%r2];
	add.f32 	%f15, %f13, %f14;
	st.volatile.shared.f32 	[%r2], %f15;
	setp.ne.s32 	%p2, %r1, 0;
	@%p2 bra 	$L__BB7_3;
	ld.shared.f32 	%f16, [block_subres];
	cvta.to.global.u64 	%rd8, %rd1;
	atom.global.add.f32 	%f17, [%rd8], %f16;
$L__BB7_3:
	ret;

}
	// .globl	_Z15vector_harris_gILj8EEvPfS0_
.visible .entry _Z15vector_harris_gILj8EEvPfS0_(
	.param .u64 .ptr .align 1 _Z15vector_harris_gILj8EEvPfS0__param_0,
	.param .u64 .ptr .align 1 _Z15vector_harris_gILj8EEvPfS0__param_1
)
{
	.reg .pred 	%p<3>;
	.reg .b32 	%r<11>;
	.reg .b32 	%f<15>;
	.reg .b64 	%rd<9>;

	ld.param.u64 	%rd2, [_Z15vector_harris_gILj8EEvPfS0__param_0];
	ld.param.u64 	%rd1, [_Z15vector_harris_gILj8EEvPfS0__param_1];
	cvta.to.global.u64 	%rd3, %rd2;
	mov.u32 	%r3, %ntid.x;
	mov.u32 	%r4, %ctaid.x;
	mul.lo.s32 	%r5, %r4, %r3;
	shl.b32 	%r6, %r5, 1;
	mov.u32 	%r1, %tid.x;
	add.s32 	%r7, %r6, %r1;
	mul.wide.u32 	%rd4, %r7, 4;
	add.s64 	%rd5, %rd3, %rd4;
	ld.global.f32 	%f1, [%rd5];
	add.s32 	%r8, %r7, %r3;
	mul.wide.u32 	%rd6, %r8, 4;
	add.s64 	%rd7, %rd3, %rd6;
	ld.global.f32 	%f2, [%rd7];
	add.f32 	%f3, %f1, %f2;
	shl.b32 	%r9, %r1, 2;
	mov.u32 	%r10, block_subres;
	add.s32 	%r2, %r10, %r9;
	st.shared.f32 	[%r2], %f3;
	bar.sync 	0;
	setp.gt.u32 	%p1, %r1, 31;
	@%p1 bra 	$L__BB8_3;
	ld.volatile.shared.f32 	%f4, [%r2+16];
	ld.volatile.shared.f32 	%f5, [%r2];
	add.f32 	%f6, %f4, %f5;
	st.volatile.shared.f32 	[%r2], %f6;
	ld.volatile.shared.f32 	%f7, [%r2+8];
	ld.volatile.shared.f32 	%f8, [%r2];
	add.f32 	%f9, %f7, %f8;
	st.volatile.shared.f32 	[%r2], %f9;
	ld.volatile.shared.f32 	%f10, [%r2+4];
	ld.volatile.shared.f32 	%f11, [%r2];
	add.f32 	%f12, %f10, %f11;
	st.volatile.shared.f32 	[%r2], %f12;
	setp.ne.s32 	%p2, %r1, 0;
	@%p2 bra 	$L__BB8_3;
	ld.shared.f32 	%f13, [block_subres];
	cvta.to.global.u64 	%rd8, %rd1;
	atom.global.add.f32 	%f14, [%rd8], %f13;
$L__BB8_3:
	ret;

}
	// .globl	_Z15vector_harris_gILj4EEvPfS0_
.visible .entry _Z15vector_harris_gILj4EEvPfS0_(
	.param .u64 .ptr .align 1 _Z15vector_harris_gILj4EEvPfS0__param_0,
	.param .u64 .ptr .align 1 _Z15vector_harris_gILj4EEvPfS0__param_1
)
{
	.reg .pred 	%p<3>;
	.reg .b32 	%r<11>;
	.reg .b32 	%f<12>;
	.reg .b64 	%rd<9>;

	ld.param.u64 	%rd2, [_Z15vector_harris_gILj4EEvPfS0__param_0];
	ld.param.u64 	%rd1, [_Z15vector_harris_gILj4EEvPfS0__param_1];
	cvta.to.global.u64 	%rd3, %rd2;
	mov.u32 	%r3, %ntid.x;
	mov.u32 	%r4, %ctaid.x;
	mul.lo.s32 	%r5, %r4, %r3;
	shl.b32 	%r6, %r5, 1;
	mov.u32 	%r1, %tid.x;
	add.s32 	%r7, %r6, %r1;
	mul.wide.u32 	%rd4, %r7, 4;
	add.s64 	%rd5, %rd3, %rd4;
	ld.global.f32 	%f1, [%rd5];
	add.s32 	%r8, %r7, %r3;
	mul.wide.u32 	%rd6, %r8, 4;
	add.s64 	%rd7, %rd3, %rd6;
	ld.global.f32 	%f2, [%rd7];
	add.f32 	%f3, %f1, %f2;
	shl.b32 	%r9, %r1, 2;
	mov.u32 	%r10, block_subres;
	add.s32 	%r2, %r10, %r9;
	st.shared.f32 	[%r2], %f3;
	bar.sync 	0;
	setp.gt.u32 	%p1, %r1, 31;
	@%p1 bra 	$L__BB9_3;
	ld.volatile.shared.f32 	%f4, [%r2+8];
	ld.volatile.shared.f32 	%f5, [%r2];
	add.f32 	%f6, %f4, %f5;
	st.volatile.shared.f32 	[%r2], %f6;
	ld.volatile.shared.f32 	%f7, [%r2+4];
	ld.volatile.shared.f32 	%f8, [%r2];
	add.f32 	%f9, %f7, %f8;
	st.volatile.shared.f32 	[%r2], %f9;
	setp.ne.s32 	%p2, %r1, 0;
	@%p2 bra 	$L__BB9_3;
	ld.shared.f32 	%f10, [block_subres];
	cvta.to.global.u64 	%rd8, %rd1;
	atom.global.add.f32 	%f11, [%rd8], %f10;
$L__BB9_3:
	ret;

}
	// .globl	_Z15vector_harris_gILj2EEvPfS0_
.visible .entry _Z15vector_harris_gILj2EEvPfS0_(
	.param .u64 .ptr .align 1 _Z15vector_harris_gILj2EEvPfS0__param_0,
	.param .u64 .ptr .align 1 _Z15vector_harris_gILj2EEvPfS0__param_1
)
{
	.reg .pred 	%p<3>;
	.reg .b32 	%r<11>;
	.reg .b32 	%f<9>;
	.reg .b64 	%rd<9>;

	ld.param.u64 	%rd2, [_Z15vector_harris_gILj2EEvPfS0__param_0];
	ld.param.u64 	%rd1, [_Z15vector_harris_gILj2EEvPfS0__param_1];
	cvta.to.global.u64 	%rd3, %rd2;
	mov.u32 	%r3, %ntid.x;
	mov.u32 	%r4, %ctaid.x;
	mul.lo.s32 	%r5, %r4, %r3;
	shl.b32 	%r6, %r5, 1;
	mov.u32 	%r1, %tid.x;
	add.s32 	%r7, %r6, %r1;
	mul.wide.u32 	%rd4, %r7, 4;
	add.s64 	%rd5, %rd3, %rd4;
	ld.global.f32 	%f1, [%rd5];
	add.s32 	%r8, %r7, %r3;
	mul.wide.u32 	%rd6, %r8, 4;
	add.s64 	%rd7, %rd3, %rd6;
	ld.global.f32 	%f2, [%rd7];
	add.f32 	%f3, %f1, %f2;
	shl.b32 	%r9, %r1, 2;
	mov.u32 	%r10, block_subres;
	add.s32 	%r2, %r10, %r9;
	st.shared.f32 	[%r2], %f3;
	bar.sync 	0;
	setp.gt.u32 	%p1, %r1, 31;
	@%p1 bra 	$L__BB10_3;
	ld.volatile.shared.f32 	%f4, [%r2+4];
	ld.volatile.shared.f32 	%f5, [%r2];
	add.f32 	%f6, %f4, %f5;
	st.volatile.shared.f32 	[%r2], %f6;
	setp.ne.s32 	%p2, %r1, 0;
	@%p2 bra 	$L__BB10_3;
	ld.shared.f32 	%f7, [block_subres];
	cvta.to.global.u64 	%rd8, %rd1;
	atom.global.add.f32 	%f8, [%rd8], %f7;
$L__BB10_3:
	ret;

}
	// .globl	_Z15vector_harris_gILj1EEvPfS0_
.visible .entry _Z15vector_harris_gILj1EEvPfS0_(
	.param .u64 .ptr .align 1 _Z15vector_harris_gILj1EEvPfS0__param_0,
	.param .u64 .ptr .align 1 _Z15vector_harris_gILj1EEvPfS0__param_1
)
{
	.reg .pred 	%p<2>;
	.reg .b32 	%r<11>;
	.reg .b32 	%f<6>;
	.reg .b64 	%rd<9>;

	ld.param.u64 	%rd2, [_Z15vector_harris_gILj1EEvPfS0__param_0];
	ld.param.u64 	%rd1, [_Z15vector_harris_gILj1EEvPfS0__param_1];
	cvta.to.global.u64 	%rd3, %rd2;
	mov.u32 	%r1, %ntid.x;
	mov.u32 	%r2, %ctaid.x;
	mul.lo.s32 	%r3, %r2, %r1;
	shl.b32 	%r4, %r3, 1;
	mov.u32 	%r5, %tid.x;
	add.s32 	%r6, %r4, %r5;
	mul.wide.u32 	%rd4, %r6, 4;
	add.s64 	%rd5, %rd3, %rd4;
	ld.global.f32 	%f1, [%rd5];
	add.s32 	%r7, %r6, %r1;
	mul.wide.u32 	%rd6, %r7, 4;
	add.s64 	%rd7, %rd3, %rd6;
	ld.global.f32 	%f2, [%rd7];
	add.f32 	%f3, %f1, %f2;
	shl.b32 	%r8, %r5, 2;
	mov.u32 	%r9, block_subres;
	add.s32 	%r10, %r9, %r8;
	st.shared.f32 	[%r10], %f3;
	bar.sync 	0;
	setp.ne.s32 	%p1, %r5, 0;
	@%p1 bra 	$L__BB11_2;
	cvta.to.global.u64 	%rd8, %rd1;
	ld.shared.f32 	%f4, [block_subres];
	atom.global.add.f32 	%f5, [%rd8], %f4;
$L__BB11_2:
	ret;

}


// ===== COMPILED SASS (sm_100) =====

	.target	sm_100

	.elftype	@"ET_EXEC"


//--------------------- .note.nv.tkinfo           --------------------------
	.section	.note.nv.tkinfo,"",@"SHT_NOTE"
	.sectionflags	@"SHF_NOTE_NV_TKINFO"
	.tkinfo
        /*0018*/ 	.word	0x00000002
        /*0030*/ 	.string	""
        /*0030*/ 	.string	"ptxas"
        /*0030*/ 	.string	"Cuda compilation tools, release 13.0, V13.0.88"
        /*0030*/ 	.string	"Build cuda_13.0.r13.0/compiler.36424714_0"
        /*0030*/ 	.string	"-arch sm_100 -m 64 "



//--------------------- .note.nv.cuinfo           --------------------------
	.section	.note.nv.cuinfo,"",@"SHT_NOTE"
	.sectionflags	@"SHF_NOTE_NV_CUINFO"
        /*0018*/ 	.short	0x0002
        /*001a*/ 	.short	0x0064
        /*001c*/ 	.short	0x0082
	.zero		2


//--------------------- .nv.info                  --------------------------
	.section	.nv.info,"",@"SHT_CUDA_INFO"
	.align	4


	//----- nvinfo : EIATTR_REGCOUNT
	.align		4
        /*0000*/ 	.byte	0x04, 0x2f
        /*0002*/ 	.short	(.L_4 - .L_3)
	.align		4
.L_3:
        /*0004*/ 	.word	index@(_Z16vector_cascade_gPfS_)
        /*0008*/ 	.word	0x0000001f


	//----- nvinfo : EIATTR_FRAME_SIZE
	.align		4
.L_4:
        /*000c*/ 	.byte	0x04, 0x11
        /*000e*/ 	.short	(.L_6 - .L_5)
	.align		4
.L_5:
        /*0010*/ 	.word	index@(_Z16vector_cascade_gPfS_)
        /*0014*/ 	.word	0x00000010


	//----- nvinfo : EIATTR_REGCOUNT
	.align		4
.L_6:
        /*0018*/ 	.byte	0x04, 0x2f
        /*001a*/ 	.short	(.L_8 - .L_7)
	.align		4
.L_7:
        /*001c*/ 	.word	index@(_Z15vector_atomic_gPfS_)
        /*0020*/ 	.word	0x00000008


	//----- nvinfo : EIATTR_FRAME_SIZE
	.align		4
.L_8:
        /*0024*/ 	.byte	0x04, 0x11
        /*0026*/ 	.short	(.L_10 - .L_9)
	.align		4
.L_9:
        /*0028*/ 	.word	index@(_Z15vector_atomic_gPfS_)
        /*002c*/ 	.word	0x00000000


	//----- nvinfo : EIATTR_REGCOUNT
	.align		4
.L_10:
        /*0030*/ 	.byte	0x04, 0x2f
        /*0032*/ 	.short	(.L_12 - .L_11)
	.align		4
.L_11:
        /*0034*/ 	.word	index@(_Z15vector_harris_gILj512EEvPfS0_)
        /*0038*/ 	.word	0x0000000c


	//----- nvinfo : EIATTR_FRAME_SIZE
	.align		4
.L_12:
        /*003c*/ 	.byte	0x04, 0x11
        /*003e*/ 	.short	(.L_14 - .L_13)
	.align		4
.L_13:
        /*0040*/ 	.word	index@(_Z15vector_harris_gILj512EEvPfS0_)
        /*0044*/ 	.word	0x00000000


	//----- nvinfo : EIATTR_REGCOUNT
	.align		4
.L_14:
        /*0048*/ 	.byte	0x04, 0x2f
        /*004a*/ 	.short	(.L_16 - .L_15)
	.align		4
.L_15:
        /*004c*/ 	.word	index@(_Z15vector_harris_gILj256EEvPfS0_)
        /*0050*/ 	.word	0x0000000b


	//----- nvinfo : EIATTR_FRAME_SIZE
	.align		4
.L_16:
        /*0054*/ 	.byte	0x04, 0x11
        /*0056*/ 	.short	(.L_18 - .L_17)
	.align		4
.L_17:
        /*0058*/ 	.word	index@(_Z15vector_harris_gILj256EEvPfS0_)
        /*005c*/ 	.word	0x00000000


	//----- nvinfo : EIATTR_REGCOUNT
	.align		4
.L_18:
        /*0060*/ 	.byte	0x04, 0x2f
        /*0062*/ 	.short	(.L_20 - .L_19)
	.align		4
.L_19:
        /*0064*/ 	.word	index@(_Z15vector_harris_gILj128EEvPfS0_)
        /*0068*/ 	.word	0x0000000b


	//----- nvinfo : EIATTR_FRAME_SIZE
	.align		4
.L_20:
        /*006c*/ 	.byte	0x04, 0x11
        /*006e*/ 	.short	(.L_22 - .L_21)
	.align		4
.L_21:
        /*0070*/ 	.word	index@(_Z15vector_harris_gILj128EEvPfS0_)
        /*0074*/ 	.word	0x00000000


	//----- nvinfo : EIATTR_REGCOUNT
	.align		4
.L_22:
        /*0078*/ 	.byte	0x04, 0x2f
        /*007a*/ 	.short	(.L_24 - .L_23)
	.align		4
.L_23:
        /*007c*/ 	.word	index@(_Z15vector_harris_gILj64EEvPfS0_)
        /*0080*/ 	.word	0x0000000b


	//----- nvinfo : EIATTR_FRAME_SIZE
	.align		4
.L_24:
        /*0084*/ 	.byte	0x04, 0x11
        /*0086*/ 	.short	(.L_26 - .L_25)
	.align		4
.L_25:
        /*0088*/ 	.word	index@(_Z15vector_harris_gILj64EEvPfS0_)
        /*008c*/ 	.word	0x00000000


	//----- nvinfo : EIATTR_REGCOUNT
	.align		4
.L_26:
        /*0090*/ 	.byte	0x04, 0x2f
        /*0092*/ 	.short	(.L_28 - .L_27)
	.align		4
.L_27:
        /*0094*/ 	.word	index@(_Z15vector_harris_gILj32EEvPfS0_)
        /*0098*/ 	.word	0x0000000c


	//----- nvinfo : EIATTR_FRAME_SIZE
	.align		4
.L_28:
        /*009c*/ 	.byte	0x04, 0x11
        /*009e*/ 	.short	(.L_30 - .L_29)
	.align		4
.L_29:
        /*00a0*/ 	.word	index@(_Z15vector_harris_gILj32EEvPfS0_)
        /*00a4*/ 	.word	0x00000000


	//----- nvinfo : EIATTR_REGCOUNT
	.align		4
.L_30:
        /*00a8*/ 	.byte	0x04, 0x2f
        /*00aa*/ 	.short	(.L_32 - .L_31)
	.align		4
.L_31:
        /*00ac*/ 	.word	index@(_Z15vector_harris_gILj16EEvPfS0_)
        /*00b0*/ 	.word	0x0000000c


	//----- nvinfo : EIATTR_FRAME_SIZE
	.align		4
.L_32:
        /*00b4*/ 	.byte	0x04, 0x11
        /*00b6*/ 	.short	(.L_34 - .L_33)
	.align		4
.L_33:
        /*00b8*/ 	.word	index@(_Z15vector_harris_gILj16EEvPfS0_)
        /*00bc*/ 	.word	0x00000000


	//----- nvinfo : EIATTR_REGCOUNT
	.align		4
.L_34:
        /*00c0*/ 	.byte	0x04, 0x2f
        /*00c2*/ 	.short	(.L_36 - .L_35)
	.align		4
.L_35:
        /*00c4*/ 	.word	index@(_Z15vector_harris_gILj8EEvPfS0_)
        /*00c8*/ 	.word	0x0000000c


	//----- nvinfo : EIATTR_FRAME_SIZE
	.align		4
.L_36:
        /*00cc*/ 	.byte	0x04, 0x11
        /*00ce*/ 	.short	(.L_38 - .L_37)
	.align		4
.L_37:
        /*00d0*/ 	.word	index@(_Z15vector_harris_gILj8EEvPfS0_)
        /*00d4*/ 	.word	0x00000000


	//----- nvinfo : EIATTR_REGCOUNT
	.align		4
.L_38:
        /*00d8*/ 	.byte	0x04, 0x2f
        /*00da*/ 	.short	(.L_40 - .L_39)
	.align		4
.L_39:
        /*00dc*/ 	.word	index@(_Z15vector_harris_gILj4EEvPfS0_)
        /*00e0*/ 	.word	0x0000000c


	//----- nvinfo : EIATTR_FRAME_SIZE
	.align		4
.L_40:
        /*00e4*/ 	.byte	0x04, 0x11
        /*00e6*/ 	.short	(.L_42 - .L_41)
	.align		4
.L_41:
        /*00e8*/ 	.word	index@(_Z15vector_harris_gILj4EEvPfS0_)
        /*00ec*/ 	.word	0x00000000


	//----- nvinfo : EIATTR_REGCOUNT
	.align		4
.L_42:
        /*00f0*/ 	.byte	0x04, 0x2f
        /*00f2*/ 	.short	(.L_44 - .L_43)
	.align		4
.L_43:
        /*00f4*/ 	.word	index@(_Z15vector_harris_gILj2EEvPfS0_)
        /*00f8*/ 	.word	0x0000000c


	//----- nvinfo : EIATTR_FRAME_SIZE
	.align		4
.L_44:
        /*00fc*/ 	.byte	0x04, 0x11
        /*00fe*/ 	.short	(.L_46 - .L_45)
	.align		4
.L_45:
        /*0100*/ 	.word	index@(_Z15vector_harris_gILj2EEvPfS0_)
        /*0104*/ 	.word	0x00000000


	//----- nvinfo : EIATTR_REGCOUNT
	.align		4
.L_46:
        /*0108*/ 	.byte	0x04, 0x2f
        /*010a*/ 	.short	(.L_48 - .L_47)
	.align		4
.L_47:
        /*010c*/ 	.word	index@(_Z15vector_harris_gILj1EEvPfS0_)
        /*0110*/ 	.word	0x0000000c


	//----- nvinfo : EIATTR_FRAME_SIZE
	.align		4
.L_48:
        /*0114*/ 	.byte	0x04, 0x11
        /*0116*/ 	.short	(.L_50 - .L_49)
	.align		4
.L_49:
        /*0118*/ 	.word	index@(_Z15vector_harris_gILj1EEvPfS0_)
        /*011c*/ 	.word	0x00000000


	//----- nvinfo : EIATTR_MIN_STACK_SIZE
	.align		4
.L_50:
        /*0120*/ 	.byte	0x04, 0x12
        /*0122*/ 	.short	(.L_52 - .L_51)
	.align		4
.L_51:
        /*0124*/ 	.word	index@(_Z15vector_harris_gILj1EEvPfS0_)
        /*0128*/ 	.word	0x00000000


	//----- nvinfo : EIATTR_MIN_STACK_SIZE
	.align		4
.L_52:
        /*012c*/ 	.byte	0x04, 0x12
        /*012e*/ 	.short	(.L_54 - .L_53)
	.align		4
.L_53:
        /*0130*/ 	.word	index@(_Z15vector_harris_gILj2EEvPfS0_)
        /*0134*/ 	.word	0x00000000


	//----- nvinfo : EIATTR_MIN_STACK_SIZE
	.align		4
.L_54:
        /*0138*/ 	.byte	0x04, 0x12
        /*013a*/ 	.short	(.L_56 - .L_55)
	.align		4
.L_55:
        /*013c*/ 	.word	index@(_Z15vector_harris_gILj4EEvPfS0_)
        /*0140*/ 	.word	0x00000000


	//----- nvinfo : EIATTR_MIN_STACK_SIZE
	.align		4
.L_56:
        /*0144*/ 	.byte	0x04, 0x12
        /*0146*/ 	.short	(.L_58 - .L_57)
	.align		4
.L_57:
        /*0148*/ 	.word	index@(_Z15vector_harris_gILj8EEvPfS0_)
        /*014c*/ 	.word	0x00000000


	//----- nvinfo : EIATTR_MIN_STACK_SIZE
	.align		4
.L_58:
        /*0150*/ 	.byte	0x04, 0x12
        /*0152*/ 	.short	(.L_60 - .L_59)
	.align		4
.L_59:
        /*0154*/ 	.word	index@(_Z15vector_harris_gILj16EEvPfS0_)
        /*0158*/ 	.word	0x00000000


	//----- nvinfo : EIATTR_MIN_STACK_SIZE
	.align		4
.L_60:
        /*015c*/ 	.byte	0x04, 0x12
        /*015e*/ 	.short	(.L_62 - .L_61)
	.align		4
.L_61:
        /*0160*/ 	.word	index@(_Z15vector_harris_gILj32EEvPfS0_)
        /*0164*/ 	.word	0x00000000


	//----- nvinfo : EIATTR_MIN_STACK_SIZE
	.align		4
.L_62:
        /*0168*/ 	.byte	0x04, 0x12
        /*016a*/ 	.short	(.L_64 - .L_63)
	.align		4
.L_63:
        /*016c*/ 	.word	index@(_Z15vector_harris_gILj64EEvPfS0_)
        /*0170*/ 	.word	0x00000000


	//----- nvinfo : EIATTR_MIN_STACK_SIZE
	.align		4
.L_64:
        /*0174*/ 	.byte	0x04, 0x12
        /*0176*/ 	.short	(.L_66 - .L_65)
	.align		4
.L_65:
        /*0178*/ 	.word	index@(_Z15vector_harris_gILj128EEvPfS0_)
        /*017c*/ 	.word	0x00000000


	//----- nvinfo : EIATTR_MIN_STACK_SIZE
	.align		4
.L_66:
        /*0180*/ 	.byte	0x04, 0x12
        /*0182*/ 	.short	(.L_68 - .L_67)
	.align		4
.L_67:
        /*0184*/ 	.word	index@(_Z15vector_harris_gILj256EEvPfS0_)
        /*0188*/ 	.word	0x00000000


	//----- nvinfo : EIATTR_MIN_STACK_SIZE
	.align		4
.L_68:
        /*018c*/ 	.byte	0x04, 0x12
        /*018e*/ 	.short	(.L_70 - .L_69)
	.align		4
.L_69:
        /*0190*/ 	.word	index@(_Z15vector_harris_gILj512EEvPfS0_)
        /*0194*/ 	.word	0x00000000


	//----- nvinfo : EIATTR_MIN_STACK_SIZE
	.align		4
.L_70:
        /*0198*/ 	.byte	0x04, 0x12
        /*019a*/ 	.short	(.L_72 - .L_71)
	.align		4
.L_71:
        /*019c*/ 	.word	index@(_Z15vector_atomic_gPfS_)
        /*01a0*/ 	.word	0x00000000


	//----- nvinfo : EIATTR_MIN_STACK_SIZE
	.align		4
.L_72:
        /*01a4*/ 	.byte	0x04, 0x12
        /*01a6*/ 	.short	(.L_74 - .L_73)
	.align		4
.L_73:
        /*01a8*/ 	.word	index@(_Z16vector_cascade_gPfS_)
        /*01ac*/ 	.word	0x00000010
.L_74:


//--------------------- .nv.compat                --------------------------
	.section	.nv.compat,"",@"SHT_CUDA_COMPAT_INFO"
	.align	4
        /*0000*/ 	.byte	0x02, 0x09, 0x00, 0x00, 0x02, 0x02, 0x01, 0x00, 0x02, 0x05, 0x05, 0x00, 0x03, 0x07, 0x01, 0x01
        /*0010*/ 	.byte	0x02, 0x03, 0x00, 0x00, 0x02, 0x06, 0x01, 0x00, 0x04, 0x0b, 0x08, 0x00, 0x09, 0x00, 0x00, 0x00
        /*0020*/ 	.byte	0x00, 0x00, 0x00, 0x00


//--------------------- .nv.info._Z15vector_harris_gILj1EEvPfS0_ --------------------------
	.section	.nv.info._Z15vector_harris_gILj1EEvPfS0_,"",@"SHT_CUDA_INFO"
	.sectionflags	@""
	.align	4


	//----- nvinfo : EIATTR_CUDA_API_VERSION
	.align		4
        /*0000*/ 	.byte	0x04, 0x37
        /*0002*/ 	.short	(.L_76 - .L_75)
.L_75:
        /*0004*/ 	.word	0x00000082


	//----- nvinfo : EIATTR_KPARAM_INFO
	.align		4
.L_76:
        /*0008*/ 	.byte	0x04, 0x17
        /*000a*/ 	.short	(.L_78 - .L_77)
.L_77:
        /*000c*/ 	.word	0x00000000
        /*0010*/ 	.short	0x0001
        /*0012*/ 	.short	0x0008
        /*0014*/ 	.byte	0x00, 0xf5, 0x21, 0x00


	//----- nvinfo : EIATTR_KPARAM_INFO
	.align		4
.L_78:
        /*0018*/ 	.byte	0x04, 0x17
        /*001a*/ 	.short	(.L_80 - .L_79)
.L_79:
        /*001c*/ 	.word	0x00000000
        /*0020*/ 	.short	0x0000
        /*0022*/ 	.short	0x0000
        /*0024*/ 	.byte	0x00, 0xf5, 0x21, 0x00


	//----- nvinfo : EIATTR_SPARSE_MMA_MASK
	.align		4
.L_80:
        /*0028*/ 	.byte	0x03, 0x50
        /*002a*/ 	.short	0x0000


	//----- nvinfo : EIATTR_MAXREG_COUNT
	.align		4
        /*002c*/ 	.byte	0x03, 0x1b
        /*002e*/ 	.short	0x00ff


	//----- nvinfo : EIATTR_NUM_BARRIERS
	.align		4
        /*0030*/ 	.byte	0x02, 0x4c
        /*0032*/ 	.byte	0x01
	.zero		1


	//----- nvinfo : EIATTR_MERCURY_ISA_VERSION
	.align		4
        /*0034*/ 	.byte	0x03, 0x5f
        /*0036*/ 	.short	0x0101


	//----- nvinfo : EIATTR_VRC_CTA_INIT_COUNT
	.align		4
        /*0038*/ 	.byte	0x02, 0x4a
	.zero		1
	.zero		1


	//----- nvinfo : EIATTR_EXIT_INSTR_OFFSETS
	.align		4
        /*003c*/ 	.byte	0x04, 0x1c
        /*003e*/ 	.short	(.L_82 - .L_81)


	//   ....[0]....
.L_81:
        /*0040*/ 	.word	0x00000150


	//   ....[1]....
        /*0044*/ 	.word	0x00000190


	//----- nvinfo : EIATTR_CBANK_PARAM_SIZE
	.align		4
.L_82:
        /*0048*/ 	.byte	0x03, 0x19
        /*004a*/ 	.short	0x0010


	//----- nvinfo : EIATTR_PARAM_CBANK
	.align		4
        /*004c*/ 	.byte	0x04, 0x0a
        /*004e*/ 	.short	(.L_84 - .L_83)
	.align		4
.L_83:
        /*0050*/ 	.word	index@(.nv.constant0._Z15vector_harris_gILj1EEvPfS0_)
        /*0054*/ 	.short	0x0380
        /*0056*/ 	.short	0x0010


	//----- nvinfo : EIATTR_SW_WAR
	.align		4
.L_84:
        /*0058*/ 	.byte	0x04, 0x36
        /*005a*/ 	.short	(.L_86 - .L_85)
.L_85:
        /*005c*/ 	.word	0x00000008
.L_86:


//--------------------- .nv.info._Z15vector_harris_gILj2EEvPfS0_ --------------------------
	.section	.nv.info._Z15vector_harris_gILj2EEvPfS0_,"",@"SHT_CUDA_INFO"
	.sectionflags	@""
	.align	4


	//----- nvinfo : EIATTR_CUDA_API_VERSION
	.align		4
        /*0000*/ 	.byte	0x04, 0x37
        /*0002*/ 	.short	(.L_88 - .L_87)
.L_87:
        /*0004*/ 	.word	0x00000082


	//----- nvinfo : EIATTR_KPARAM_INFO
	.align		4
.L_88:
        /*0008*/ 	.byte	0x04, 0x17
        /*000a*/ 	.short	(.L_90 - .L_89)
.L_89:
        /*000c*/ 	.word	0x00000000
        /*0010*/ 	.short	0x0001
        /*0012*/ 	.short	0x0008
        /*0014*/ 	.byte	0x00, 0xf5, 0x21, 0x00


	//----- nvinfo : EIATTR_KPARAM_INFO
	.align		4
.L_90:
        /*0018*/ 	.byte	0x04, 0x17
        /*001a*/ 	.short	(.L_92 - .L_91)
.L_91:
        /*001c*/ 	.word	0x00000000
        /*0020*/ 	.short	0x0000
        /*0022*/ 	.short	0x0000
        /*0024*/ 	.byte	0x00, 0xf5, 0x21, 0x00


	//----- nvinfo : EIATTR_SPARSE_MMA_MASK
	.align		4
.L_92:
        /*0028*/ 	.byte	0x03, 0x50
        /*002a*/ 	.short	0x0000


	//----- nvinfo : EIATTR_MAXREG_COUNT
	.align		4
        /*002c*/ 	.byte	0x03, 0x1b
        /*002e*/ 	.short	0x00ff


	//----- nvinfo : EIATTR_NUM_BARRIERS
	.align		4
        /*0030*/ 	.byte	0x02, 0x4c
        /*0032*/ 	.byte	0x01
	.zero		1


	//----- nvinfo : EIATTR_MERCURY_ISA_VERSION
	.align		4
        /*0034*/ 	.byte	0x03, 0x5f
        /*0036*/ 	.short	0x0101


	//----- nvinfo : EIATTR_VRC_CTA_INIT_COUNT
	.align		4
        /*0038*/ 	.byte	0x02, 0x4a
	.zero		1
	.zero		1


	//----- nvinfo : EIATTR_EXIT_INSTR_OFFSETS
	.align		4
        /*003c*/ 	.byte	0x04, 0x1c
        /*003e*/ 	.short	(.L_94 - .L_93)


	//   ....[0]....
.L_93:
        /*0040*/ 	.word	0x00000150


	//   ....[1]....
        /*0044*/ 	.word	0x000001b0


	//   ....[2]....
        /*0048*/ 	.word	0x000001f0


	//----- nvinfo : EIATTR_CBANK_PARAM_SIZE
	.align		4
.L_94:
        /*004c*/ 	.byte	0x03, 0x19
        /*004e*/ 	.short	0x0010


	//----- nvinfo : EIATTR_PARAM_CBANK
	.align		4
        /*0050*/ 	.byte	0x04, 0x0a
        /*0052*/ 	.short	(.L_96 - .L_95)
	.align		4
.L_95:
        /*0054*/ 	.word	index@(.nv.constant0._Z15vector_harris_gILj2EEvPfS0_)
        /*0058*/ 	.short	0x0380
        /*005a*/ 	.short	0x0010


	//----- nvinfo : EIATTR_SW_WAR
	.align		4
.L_96:
        /*005c*/ 	.byte	0x04, 0x36
        /*005e*/ 	.short	(.L_98 - .L_97)
.L_97:
        /*0060*/ 	.word	0x00000008
.L_98:


//--------------------- .nv.info._Z15vector_harris_gILj4EEvPfS0_ --------------------------
	.section	.nv.info._Z15vector_harris_gILj4EEvPfS0_,"",@"SHT_CUDA_INFO"
	.sectionflags	@""
	.align	4


	//----- nvinfo : EIATTR_CUDA_API_VERSION
	.align		4
        /*0000*/ 	.byte	0x04, 0x37
        /*0002*/ 	.short	(.L_100 - .L_99)
.L_99:
        /*0004*/ 	.word	0x00000082


	//----- nvinfo : EIATTR_KPARAM_INFO
	.align		4
.L_100:
        /*0008*/ 	.byte	0x04, 0x17
        /*000a*/ 	.short	(.L_102 - .L_101)
.L_101:
        /*000c*/ 	.word	0x00000000
        /*0010*/ 	.short	0x0001
        /*0012*/ 	.short	0x0008
        /*0014*/ 	.byte	0x00, 0xf5, 0x21, 0x00


	//----- nvinfo : EIATTR_KPARAM_INFO
	.align		4
.L_102:
        /*0018*/ 	.byte	0x04, 0x17
        /*001a*/ 	.short	(.L_104 - .L_103)
.L_103:
        /*001c*/ 	.word	0x00000000
        /*0020*/ 	.short	0x0000
        /*0022*/ 	.short	0x0000
        /*0024*/ 	.byte	0x00, 0xf5, 0x21, 0x00


	//----- nvinfo : EIATTR_SPARSE_MMA_MASK
	.align		4
.L_104:
        /*0028*/ 	.byte	0x03, 0x50
        /*002a*/ 	.short	0x0000


	//----- nvinfo : EIATTR_MAXREG_COUNT
	.align		4
        /*002c*/ 	.byte	0x03, 0x1b
        /*002e*/ 	.short	0x00ff


	//----- nvinfo : EIATTR_NUM_BARRIERS
	.align		4
        /*0030*/ 	.byte	0x02, 0x4c
        /*0032*/ 	.byte	0x01
	.zero		1


	//----- nvinfo : EIATTR_MERCURY_ISA_VERSION
	.align		4
        /*0034*/ 	.byte	0x03, 0x5f
        /*0036*/ 	.short	0x0101


	//----- nvinfo : EIATTR_VRC_CTA_INIT_COUNT
	.align		4
        /*0038*/ 	.byte	0x02, 0x4a
	.zero		1
	.zero		1


	//----- nvinfo : EIATTR_EXIT_INSTR_OFFSETS
	.align		4
        /*003c*/ 	.byte	0x04, 0x1c
        /*003e*/ 	.short	(.L_106 - .L_105)


	//   ....[0]....
.L_105:
        /*0040*/ 	.word	0x00000150


	//   ....[1]....
        /*0044*/ 	.word	0x000001f0


	//   ....[2]....
        /*0048*/ 	.word	0x00000230


	//----- nvinfo : EIATTR_CBANK_PARAM_SIZE
	.align		4
.L_106:
        /*004c*/ 	.byte	0x03, 0x19
        /*004e*/ 	.short	0x0010


	//----- nvinfo : EIATTR_PARAM_CBANK
	.align		4
        /*0050*/ 	.byte	0x04, 0x0a
        /*0052*/ 	.short	(.L_108 - .L_107)
	.align		4
.L_107:
        /*0054*/ 	.word	index@(.nv.constant0._Z15vector_harris_gILj4EEvPfS0_)
        /*0058*/ 	.short	0x0380
        /*005a*/ 	.short	0x0010


	//----- nvinfo : EIATTR_SW_WAR
	.align		4
.L_108:
        /*005c*/ 	.byte	0x04, 0x36
        /*005e*/ 	.short	(.L_110 - .L_109)
.L_109:
        /*0060*/ 	.word	0x00000008
.L_110:


//--------------------- .nv.info._Z15vector_harris_gILj8EEvPfS0_ --------------------------
	.section	.nv.info._Z15vector_harris_gILj8EEvPfS0_,"",@"SHT_CUDA_INFO"
	.sectionflags	@""
	.align	4


	//----- nvinfo : EIATTR_CUDA_API_VERSION
	.align		4
        /*0000*/ 	.byte	0x04, 0x37
        /*0002*/ 	.short	(.L_112 - .L_111)
.L_111:
        /*0004*/ 	.word	0x00000082


	//----- nvinfo : EIATTR_KPARAM_INFO
	.align		4
.L_112:
        /*0008*/ 	.byte	0x04, 0x17
        /*000a*/ 	.short	(.L_114 - .L_113)
.L_113:
        /*000c*/ 	.word	0x00000000
        /*0010*/ 	.short	0x0001
        /*0012*/ 	.short	0x0008
        /*0014*/ 	.byte	0x00, 0xf5, 0x21, 0x00


	//----- nvinfo : EIATTR_KPARAM_INFO
	.align		4
.L_114:
        /*0018*/ 	.byte	0x04, 0x17
        /*001a*/ 	.short	(.L_116 - .L_115)
.L_115:
        /*001c*/ 	.word	0x00000000
        /*0020*/ 	.short	0x0000
        /*0022*/ 	.short	0x0000
        /*0024*/ 	.byte	0x00, 0xf5, 0x21, 0x00


	//----- nvinfo : EIATTR_SPARSE_MMA_MASK
	.align		4
.L_116:
        /*0028*/ 	.byte	0x03, 0x50
        /*002a*/ 	.short	0x0000


	//----- nvinfo : EIATTR_MAXREG_COUNT
	.align		4
        /*002c*/ 	.byte	0x03, 0x1b
        /*002e*/ 	.short	0x00ff


	//----- nvinfo : EIATTR_NUM_BARRIERS
	.align		4
        /*0030*/ 	.byte	0x02, 0x4c
        /*0032*/ 	.byte	0x01
	.zero		1


	//----- nvinfo : EIATTR_MERCURY_ISA_VERSION
	.align		4
        /*0034*/ 	.byte	0x03, 0x5f
        /*0036*/ 	.short	0x0101


	//----- nvinfo : EIATTR_VRC_CTA_INIT_COUNT
	.align		4
        /*0038*/ 	.byte	0x02, 0x4a
	.zero		1
	.zero		1


	//----- nvinfo : EIATTR_EXIT_INSTR_OFFSETS
	.align		4
        /*003c*/ 	.byte	0x04, 0x1c
        /*003e*/ 	.short	(.L_118 - .L_117)


	//   ....[0]....
.L_117:
        /*0040*/ 	.word	0x00000150


	//   ....[1]....
        /*0044*/ 	.word	0x00000230


	//   ....[2]....
        /*0048*/ 	.word	0x00000270


	//----- nvinfo : EIATTR_CBANK_PARAM_SIZE
	.align		4
.L_118:
        /*004c*/ 	.byte	0x03, 0x19
        /*004e*/ 	.short	0x0010


	//----- nvinfo : EIATTR_PARAM_CBANK
	.align		4
        /*0050*/ 	.byte	0x04, 0x0a
        /*0052*/ 	.short	(.L_120 - .L_119)
	.align		4
.L_119:
        /*0054*/ 	.word	index@(.nv.constant0._Z15vector_harris_gILj8EEvPfS0_)
        /*0058*/ 	.short	0x0380
        /*005a*/ 	.short	0x0010


	//----- nvinfo : EIATTR_SW_WAR
	.align		4
.L_120:
        /*005c*/ 	.byte	0x04, 0x36
        /*005e*/ 	.short	(.L_122 - .L_121)
.L_121:
        /*0060*/ 	.word	0x00000008
.L_122:


//--------------------- .nv.info._Z15vector_harris_gILj16EEvPfS0_ --------------------------
	.section	.nv.info._Z15vector_harris_gILj16EEvPfS0_,"",@"SHT_CUDA_INFO"
	.sectionflags	@""
	.align	4


	//----- nvinfo : EIATTR_CUDA_API_VERSION
	.align		4
        /*0000*/ 	.byte	0x04, 0x37
        /*0002*/ 	.short	(.L_124 - .L_123)
.L_123:
        /*0004*/ 	.word	0x00000082


	//----- nvinfo : EIATTR_KPARAM_INFO
	.align		4
.L_124:
        /*0008*/ 	.byte	0x04, 0x17
        /*000a*/ 	.short	(.L_126 - .L_125)
.L_125:
        /*000c*/ 	.word	0x00000000
        /*0010*/ 	.short	0x0001
        /*0012*/ 	.short	0x0008
        /*0014*/ 	.byte	0x00, 0xf5, 0x21, 0x00


	//----- nvinfo : EIATTR_KPARAM_INFO
	.align		4
.L_126:
        /*0018*/ 	.byte	0x04, 0x17
        /*001a*/ 	.short	(.L_128 - .L_127)
.L_127:
        /*001c*/ 	.word	0x00000000
        /*0020*/ 	.short	0x0000
        /*0022*/ 	.short	0x0000
        /*0024*/ 	.byte	0x00, 0xf5, 0x21, 0x00


	//----- nvinfo : EIATTR_SPARSE_MMA_MASK
	.align		4
.L_128:
        /*0028*/ 	.byte	0x03, 0x50
        /*002a*/ 	.short	0x0000


	//----- nvinfo : EIATTR_MAXREG_COUNT
	.align		4
        /*002c*/ 	.byte	0x03, 0x1b
        /*002e*/ 	.short	0x00ff


	//----- nvinfo : EIATTR_NUM_BARRIERS
	.align		4
        /*0030*/ 	.byte	0x02, 0x4c
        /*0032*/ 	.byte	0x01
	.zero		1


	//----- nvinfo : EIATTR_MERCURY_ISA_VERSION
	.align		4
        /*0034*/ 	.byte	0x03, 0x5f
        /*0036*/ 	.short	0x0101


	//----- nvinfo : EIATTR_VRC_CTA_INIT_COUNT
	.align		4
        /*0038*/ 	.byte	0x02, 0x4a
	.zero		1
	.zero		1


	//----- nvinfo : EIATTR_EXIT_INSTR_OFFSETS
	.align		4
        /*003c*/ 	.byte	0x04, 0x1c
        /*003e*/ 	.short	(.L_130 - .L_129)


	//   ....[0]....
.L_129:
        /*0040*/ 	.word	0x00000150


	//   ....[1]....
        /*0044*/ 	.word	0x00000270


	//   ....[2]....
        /*0048*/ 	.word	0x000002b0


	//----- nvinfo : EIATTR_CBANK_PARAM_SIZE
	.align		4
.L_130:
        /*004c*/ 	.byte	0x03, 0x19
        /*004e*/ 	.short	0x0010


	//----- nvinfo : EIATTR_PARAM_CBANK
	.align		4
        /*0050*/ 	.byte	0x04, 0x0a
        /*0052*/ 	.short	(.L_132 - .L_131)
	.align		4
.L_131:
        /*0054*/ 	.word	index@(.nv.constant0._Z15vector_harris_gILj16EEvPfS0_)
        /*0058*/ 	.short	0x0380
        /*005a*/ 	.short	0x0010


	//----- nvinfo : EIATTR_SW_WAR
	.align		4
.L_132:
        /*005c*/ 	.byte	0x04, 0x36
        /*005e*/ 	.short	(.L_134 - .L_133)
.L_133:
        /*0060*/ 	.word	0x00000008
.L_134:


//--------------------- .nv.info._Z15vector_harris_gILj32EEvPfS0_ --------------------------
	.section	.nv.info._Z15vector_harris_gILj32EEvPfS0_,"",@"SHT_CUDA_INFO"
	.sectionflags	@""
	.align	4


	//----- nvinfo : EIATTR_CUDA_API_VERSION
	.align		4
        /*0000*/ 	.byte	0x04, 0x37
        /*0002*/ 	.short	(.L_136 - .L_135)
.L_135:
        /*0004*/ 	.word	0x00000082


	//----- nvinfo : EIATTR_KPARAM_INFO
	.align		4
.L_136:
        /*0008*/ 	.byte	0x04, 0x17
        /*000a*/ 	.short	(.L_138 - .L_137)
.L_137:
        /*000c*/ 	.word	0x00000000
        /*0010*/ 	.short	0x0001
        /*0012*/ 	.short	0x0008
        /*0014*/ 	.byte	0x00, 0xf5, 0x21, 0x00


	//----- nvinfo : EIATTR_KPARAM_INFO
	.align		4
.L_138:
        /*0018*/ 	.byte	0x04, 0x17
        /*001a*/ 	.short	(.L_140 - .L_139)
.L_139:
        /*001c*/ 	.word	0x00000000
        /*0020*/ 	.short	0x0000
        /*0022*/ 	.short	0x0000
        /*0024*/ 	.byte	0x00, 0xf5, 0x21, 0x00


	//----- nvinfo : EIATTR_SPARSE_MMA_MASK
	.align		4
.L_140:
        /*0028*/ 	.byte	0x03, 0x50
        /*002a*/ 	.short	0x0000


	//----- nvinfo : EIATTR_MAXREG_COUNT
	.align		4
        /*002c*/ 	.byte	0x03, 0x1b
        /*002e*/ 	.short	0x00ff


	//----- nvinfo : EIATTR_NUM_BARRIERS
	.align		4
        /*0030*/ 	.byte	0x02, 0x4c
        /*0032*/ 	.byte	0x01
	.zero		1


	//----- nvinfo : EIATTR_MERCURY_ISA_VERSION
	.align		4
        /*0034*/ 	.byte	0x03, 0x5f
        /*0036*/ 	.short	0x0101


	//----- nvinfo : EIATTR_VRC_CTA_INIT_COUNT
	.align		4
        /*0038*/ 	.byte	0x02, 0x4a
	.zero		1
	.zero		1


	//----- nvinfo : EIATTR_EXIT_INSTR_OFFSETS
	.align		4
        /*003c*/ 	.byte	0x04, 0x1c
        /*003e*/ 	.short	(.L_142 - .L_141)


	//   ....[0]....
.L_141:
        /*0040*/ 	.word	0x00000150


	//   ....[1]....
        /*0044*/ 	.word	0x000002b0


	//   ....[2]....
        /*0048*/ 	.word	0x000002f0


	//----- nvinfo : EIATTR_CBANK_PARAM_SIZE
	.align		4
.L_142:
        /*004c*/ 	.byte	0x03, 0x19
        /*004e*/ 	.short	0x0010


	//----- nvinfo : EIATTR_PARAM_CBANK
	.align		4
        /*0050*/ 	.byte	0x04, 0x0a
        /*0052*/ 	.short	(.L_144 - .L_143)
	.align		4
.L_143:
        /*0054*/ 	.word	index@(.nv.constant0._Z15vector_harris_gILj32EEvPfS0_)
        /*0058*/ 	.short	0x0380
        /*005a*/ 	.short	0x0010


	//----- nvinfo : EIATTR_SW_WAR
	.align		4
.L_144:
        /*005c*/ 	.byte	0x04, 0x36
        /*005e*/ 	.short	(.L_146 - .L_145)
.L_145:
        /*0060*/ 	.word	0x00000008
.L_146:


//--------------------- .nv.info._Z15vector_harris_gILj64EEvPfS0_ --------------------------
	.section	.nv.info._Z15vector_harris_gILj64EEvPfS0_,"",@"SHT_CUDA_INFO"
	.sectionflags	@""
	.align	4


	//----- nvinfo : EIATTR_CUDA_API_VERSION
	.align		4
        /*0000*/ 	.byte	0x04, 0x37
        /*0002*/ 	.short	(.L_148 - .L_147)
.L_147:
        /*0004*/ 	.word	0x00000082


	//----- nvinfo : EIATTR_KPARAM_INFO
	.align		4
.L_148:
        /*0008*/ 	.byte	0x04, 0x17
        /*000a*/ 	.short	(.L_150 - .L_149)
.L_149:
        /*000c*/ 	.word	0x00000000
        /*0010*/ 	.short	0x0001
        /*0012*/ 	.short	0x0008
        /*0014*/ 	.byte	0x00, 0xf5, 0x21, 0x00


	//----- nvinfo : EIATTR_KPARAM_INFO
	.align		4
.L_150:
        /*0018*/ 	.byte	0x04, 0x17
        /*001a*/ 	.short	(.L_152 - .L_151)
.L_151:
        /*001c*/ 	.word	0x00000000
        /*0020*/ 	.short	0x0000
        /*0022*/ 	.short	0x0000
        /*0024*/ 	.byte	0x00, 0xf5, 0x21, 0x00


	//----- nvinfo : EIATTR_SPARSE_MMA_MASK
	.align		4
.L_152:
        /*0028*/ 	.byte	0x03, 0x50
        /*002a*/ 	.short	0x0000


	//----- nvinfo : EIATTR_MAXREG_COUNT
	.align		4
        /*002c*/ 	.byte	0x03, 0x1b
        /*002e*/ 	.short	0x00ff


	//----- nvinfo : EIATTR_NUM_BARRIERS
	.align		4
        /*0030*/ 	.byte	0x02, 0x4c
        /*0032*/ 	.byte	0x01
	.zero		1


	//----- nvinfo : EIATTR_MERCURY_ISA_VERSION
	.align		4
        /*0034*/ 	.byte	0x03, 0x5f
        /*0036*/ 	.short	0x0101


	//----- nvinfo : EIATTR_VRC_CTA_INIT_COUNT
	.align		4
        /*0038*/ 	.byte	0x02, 0x4a
	.zero		1
	.zero		1


	//----- nvinfo : EIATTR_EXIT_INSTR_OFFSETS
	.align		4
        /*003c*/ 	.byte	0x04, 0x1c
        /*003e*/ 	.short	(.L_154 - .L_153)


	//   ....[0]....
.L_153:
        /*0040*/ 	.word	0x00000150


	//   ....[1]....
        /*0044*/ 	.word	0x000002f0


	//   ....[2]....
        /*0048*/ 	.word	0x00000330


	//----- nvinfo : EIATTR_CBANK_PARAM_SIZE
	.align		4
.L_154:
        /*004c*/ 	.byte	0x03, 0x19
        /*004e*/ 	.short	0x0010


	//----- nvinfo : EIATTR_PARAM_CBANK
	.align		4
        /*0050*/ 	.byte	0x04, 0x0a
        /*0052*/ 	.short	(.L_156 - .L_155)
	.align		4
.L_155:
        /*0054*/ 	.word	index@(.nv.constant0._Z15vector_harris_gILj64EEvPfS0_)
        /*0058*/ 	.short	0x0380
        /*005a*/ 	.short	0x0010


	//----- nvinfo : EIATTR_SW_WAR
	.align		4
.L_156:
        /*005c*/ 	.byte	0x04, 0x36
        /*005e*/ 	.short	(.L_158 - .L_157)
.L_157:
        /*0060*/ 	.word	0x00000008
.L_158:


//--------------------- .nv.info._Z15vector_harris_gILj128EEvPfS0_ --------------------------
	.section	.nv.info._Z15vector_harris_gILj128EEvPfS0_,"",@"SHT_CUDA_INFO"
	.sectionflags	@""
	.align	4


	//----- nvinfo : EIATTR_CUDA_API_VERSION
	.align		4
        /*0000*/ 	.byte	0x04, 0x37
        /*0002*/ 	.short	(.L_160 - .L_159)
.L_159:
        /*0004*/ 	.word	0x00000082


	//----- nvinfo : EIATTR_KPARAM_INFO
	.align		4
.L_160:
        /*0008*/ 	.byte	0x04, 0x17
        /*000a*/ 	.short	(.L_162 - .L_161)
.L_161:
        /*000c*/ 	.word	0x00000000
        /*0010*/ 	.short	0x0001
        /*0012*/ 	.short	0x0008
        /*0014*/ 	.byte	0x00, 0xf5, 0x21, 0x00


	//----- nvinfo : EIATTR_KPARAM_INFO
	.align		4
.L_162:
        /*0018*/ 	.byte	0x04, 0x17
        /*001a*/ 	.short	(.L_164 - .L_163)
.L_163:
        /*001c*/ 	.word	0x00000000
        /*0020*/ 	.short	0x0000
        /*0022*/ 	.short	0x0000
        /*0024*/ 	.byte	0x00, 0xf5, 0x21, 0x00


	//----- nvinfo : EIATTR_SPARSE_MMA_MASK
	.align		4
.L_164:
        /*0028*/ 	.byte	0x03, 0x50
        /*002a*/ 	.short	0x0000


	//----- nvinfo : EIATTR_MAXREG_COUNT
	.align		4
        /*002c*/ 	.byte	0x03, 0x1b
        /*002e*/ 	.short	0x00ff


	//----- nvinfo : EIATTR_NUM_BARRIERS
	.align		4
        /*0030*/ 	.byte	0x02, 0x4c
        /*0032*/ 	.byte	0x01
	.zero		1


	//----- nvinfo : EIATTR_MERCURY_ISA_VERSION
	.align		4
        /*0034*/ 	.byte	0x03, 0x5f
        /*0036*/ 	.short	0x0101


	//----- nvinfo : EIATTR_VRC_CTA_INIT_COUNT
	.align		4
        /*0038*/ 	.byte	0x02, 0x4a
	.zero		1
	.zero		1


	//----- nvinfo : EIATTR_EXIT_INSTR_OFFSETS
	.align		4
        /*003c*/ 	.byte	0x04, 0x1c
        /*003e*/ 	.short	(.L_166 - .L_165)


	//   ....[0]....
.L_165:
        /*0040*/ 	.word	0x00000150


	//   ....[1]....
        /*0044*/ 	.word	0x000001c0


	//   ....[2]....
        /*0048*/ 	.word	0x00000360


	//   ....[3]....
        /*004c*/ 	.word	0x000003a0


	//----- nvinfo : EIATTR_CBANK_PARAM_SIZE
	.align		4
.L_166:
        /*0050*/ 	.byte	0x03, 0x19
        /*0052*/ 	.short	0x0010


	//----- nvinfo : EIATTR_PARAM_CBANK
	.align		4
        /*0054*/ 	.byte	0x04, 0x0a
        /*0056*/ 	.short	(.L_168 - .L_167)
	.align		4
.L_167:
        /*0058*/ 	.word	index@(.nv.constant0._Z15vector_harris_gILj128EEvPfS0_)
        /*005c*/ 	.short	0x0380
        /*005e*/ 	.short	0x0010


	//----- nvinfo : EIATTR_SW_WAR
	.align		4
.L_168:
        /*0060*/ 	.byte	0x04, 0x36
        /*0062*/ 	.short	(.L_170 - .L_169)
.L_169:
        /*0064*/ 	.word	0x00000008
.L_170:


//--------------------- .nv.info._Z15vector_harris_gILj256EEvPfS0_ --------------------------
	.section	.nv.info._Z15vector_harris_gILj256EEvPfS0_,"",@"SHT_CUDA_INFO"
	.sectionflags	@""
	.align	4


	//----- nvinfo : EIATTR_CUDA_API_VERSION
	.align		4
        /*0000*/ 	.byte	0x04, 0x37
        /*0002*/ 	.short	(.L_172 - .L_171)
.L_171:
        /*0004*/ 	.word	0x00000082


	//----- nvinfo : EIATTR_KPARAM_INFO
	.align		4
.L_172:
        /*0008*/ 	.byte	0x04, 0x17
        /*000a*/ 	.short	(.L_174 - .L_173)
.L_173:
        /*000c*/ 	.word	0x00000000
        /*0010*/ 	.short	0x0001
        /*0012*/ 	.short	0x0008
        /*0014*/ 	.byte	0x00, 0xf5, 0x21, 0x00


	//----- nvinfo : EIATTR_KPARAM_INFO
	.align		4
.L_174:
        /*0018*/ 	.byte	0x04, 0x17
        /*001a*/ 	.short	(.L_176 - .L_175)
.L_175:
        /*001c*/ 	.word	0x00000000
        /*0020*/ 	.short	0x0000
        /*0022*/ 	.short	0x0000
        /*0024*/ 	.byte	0x00, 0xf5, 0x21, 0x00


	//----- nvinfo : EIATTR_SPARSE_MMA_MASK
	.align		4
.L_176:
        /*0028*/ 	.byte	0x03, 0x50
        /*002a*/ 	.short	0x0000


	//----- nvinfo : EIATTR_MAXREG_COUNT
	.align		4
        /*002c*/ 	.byte	0x03, 0x1b
        /*002e*/ 	.short	0x00ff


	//----- nvinfo : EIATTR_NUM_BARRIERS
	.align		4
        /*0030*/ 	.byte	0x02, 0x4c
        /*0032*/ 	.byte	0x01
	.zero		1


	//----- nvinfo : EIATTR_MERCURY_ISA_VERSION
	.align		4
        /*0034*/ 	.byte	0x03, 0x5f
        /*0036*/ 	.short	0x0101


	//----- nvinfo : EIATTR_VRC_CTA_INIT_COUNT
	.align		4
        /*0038*/ 	.byte	0x02, 0x4a
	.zero		1
	.zero		1


	//----- nvinfo : EIATTR_EXIT_INSTR_OFFSETS
	.align		4
        /*003c*/ 	.byte	0x04, 0x1c
        /*003e*/ 	.short	(.L_178 - .L_177)


	//   ....[0]....
.L_177:
        /*0040*/ 	.word	0x00000150


	//   ....[1]....
        /*0044*/ 	.word	0x000001c0


	//   ....[2]....
        /*0048*/ 	.word	0x00000230


	//   ....[3]....
        /*004c*/ 	.word	0x000003d0


	//   ....[4]....
        /*0050*/ 	.word	0x00000410


	//----- nvinfo : EIATTR_CBANK_PARAM_SIZE
	.align		4
.L_178:
        /*0054*/ 	.byte	0x03, 0x19
        /*0056*/ 	.short	0x0010


	//----- nvinfo : EIATTR_PARAM_CBANK
	.align		4
        /*0058*/ 	.byte	0x04, 0x0a
        /*005a*/ 	.short	(.L_180 - .L_179)
	.align		4
.L_179:
        /*005c*/ 	.word	index@(.nv.constant0._Z15vector_harris_gILj256EEvPfS0_)
        /*0060*/ 	.short	0x0380
        /*0062*/ 	.short	0x0010


	//----- nvinfo : EIATTR_SW_WAR
	.align		4
.L_180:
        /*0064*/ 	.byte	0x04, 0x36
        /*0066*/ 	.short	(.L_182 - .L_181)
.L_181:
        /*0068*/ 	.word	0x00000008
.L_182:


//--------------------- .nv.info._Z15vector_harris_gILj512EEvPfS0_ --------------------------
	.section	.nv.info._Z15vector_harris_gILj512EEvPfS0_,"",@"SHT_CUDA_INFO"
	.sectionflags	@""
	.align	4


	//----- nvinfo : EIATTR_CUDA_API_VERSION
	.align		4
        /*0000*/ 	.byte	0x04, 0x37
        /*0002*/ 	.short	(.L_184 - .L_183)
.L_183:
        /*0004*/ 	.word	0x00000082


	//----- nvinfo : EIATTR_KPARAM_INFO
	.align		4
.L_184:
        /*0008*/ 	.byte	0x04, 0x17
        /*000a*/ 	.short	(.L_186 - .L_185)
.L_185:
        /*000c*/ 	.word	0x00000000
        /*0010*/ 	.short	0x0001
        /*0012*/ 	.short	0x0008
        /*0014*/ 	.byte	0x00, 0xf5, 0x21, 0x00


	//----- nvinfo : EIATTR_KPARAM_INFO
	.align		4
.L_186:
        /*0018*/ 	.byte	0x04, 0x17
        /*001a*/ 	.short	(.L_188 - .L_187)
.L_187:
        /*001c*/ 	.word	0x00000000
        /*0020*/ 	.short	0x0000
        /*0022*/ 	.short	0x0000
        /*0024*/ 	.byte	0x00, 0xf5, 0x21, 0x00


	//----- nvinfo : EIATTR_SPARSE_MMA_MASK
	.align		4
.L_188:
        /*0028*/ 	.byte	0x03, 0x50
        /*002a*/ 	.short	0x0000


	//----- nvinfo : EIATTR_MAXREG_COUNT
	.align		4
        /*002c*/ 	.byte	0x03, 0x1b
        /*002e*/ 	.short	0x00ff


	//----- nvinfo : EIATTR_NUM_BARRIERS
	.align		4
        /*0030*/ 	.byte	0x02, 0x4c
        /*0032*/ 	.byte	0x01
	.zero		1


	//----- nvinfo : EIATTR_MERCURY_ISA_VERSION
	.align		4
        /*0034*/ 	.byte	0x03, 0x5f
        /*0036*/ 	.short	0x0101


	//----- nvinfo : EIATTR_VRC_CTA_INIT_COUNT
	.align		4
        /*0038*/ 	.byte	0x02, 0x4a
	.zero		1
	.zero		1


	//----- nvinfo : EIATTR_EXIT_INSTR_OFFSETS
	.align		4
        /*003c*/ 	.byte	0x04, 0x1c
        /*003e*/ 	.short	(.L_190 - .L_189)


	//   ....[0]....
.L_189:
        /*0040*/ 	.word	0x00000150


	//   ....[1]....
        /*0044*/ 	.word	0x000001c0


	//   ....[2]....
        /*0048*/ 	.word	0x00000230


	//   ....[3]....
        /*004c*/ 	.word	0x000002a0


	//   ....[4]....
        /*0050*/ 	.word	0x00000440


	//   ....[5]....
        /*0054*/ 	.word	0x00000480


	//----- nvinfo : EIATTR_CBANK_PARAM_SIZE
	.align		4
.L_190:
        /*0058*/ 	.byte	0x03, 0x19
        /*005a*/ 	.short	0x0010


	//----- nvinfo : EIATTR_PARAM_CBANK
	.align		4
        /*005c*/ 	.byte	0x04, 0x0a
        /*005e*/ 	.short	(.L_192 - .L_191)
	.align		4
.L_191:
        /*0060*/ 	.word	index@(.nv.constant0._Z15vector_harris_gILj512EEvPfS0_)
        /*0064*/ 	.short	0x0380
        /*0066*/ 	.short	0x0010


	//----- nvinfo : EIATTR_SW_WAR
	.align		4
.L_192:
        /*0068*/ 	.byte	0x04, 0x36
        /*006a*/ 	.short	(.L_194 - .L_193)
.L_193:
        /*006c*/ 	.word	0x00000008
.L_194:


//--------------------- .nv.info._Z15vector_atomic_gPfS_ --------------------------
	.section	.nv.info._Z15vector_atomic_gPfS_,"",@"SHT_CUDA_INFO"
	.sectionflags	@""
	.align	4


	//----- nvinfo : EIATTR_CUDA_API_VERSION
	.align		4
        /*0000*/ 	.byte	0x04, 0x37
        /*0002*/ 	.short	(.L_196 - .L_195)
.L_195:
        /*0004*/ 	.word	0x00000082


	//----- nvinfo : EIATTR_KPARAM_INFO
	.align		4
.L_196:
        /*0008*/ 	.byte	0x04, 0x17
        /*000a*/ 	.short	(.L_198 - .L_197)
.L_197:
        /*000c*/ 	.word	0x00000000
        /*0010*/ 	.short	0x0001
        /*0012*/ 	.short	0x0008
        /*0014*/ 	.byte	0x00, 0xf5, 0x21, 0x00


	//----- nvinfo : EIATTR_KPARAM_INFO
	.align		4
.L_198:
        /*0018*/ 	.byte	0x04, 0x17
        /*001a*/ 	.short	(.L_200 - .L_199)
.L_199:
        /*001c*/ 	.word	0x00000000
        /*0020*/ 	.short	0x0000
        /*0022*/ 	.short	0x0000
        /*0024*/ 	.byte	0x00, 0xf5, 0x21, 0x00


	//----- nvinfo : EIATTR_SPARSE_MMA_MASK
	.align		4
.L_200:
        /*0028*/ 	.byte	0x03, 0x50
        /*002a*/ 	.short	0x0000


	//----- nvinfo : EIATTR_MAXREG_COUNT
	.align		4
        /*002c*/ 	.byte	0x03, 0x1b
        /*002e*/ 	.short	0x00ff


	//----- nvinfo : EIATTR_MERCURY_ISA_VERSION
	.align		4
        /*0030*/ 	.byte	0x03, 0x5f
        /*0032*/ 	.short	0x0101


	//----- nvinfo : EIATTR_VRC_CTA_INIT_COUNT
	.align		4
        /*0034*/ 	.byte	0x02, 0x4a
	.zero		1
	.zero		1


	//----- nvinfo : EIATTR_EXIT_INSTR_OFFSETS
	.align		4
        /*0038*/ 	.byte	0x04, 0x1c
        /*003a*/ 	.short	(.L_202 - .L_201)


	//   ....[0]....
.L_201:
        /*003c*/ 	.word	0x00000070


	//   ....[1]....
        /*0040*/ 	.word	0x000000e0


	//----- nvinfo : EIATTR_CBANK_PARAM_SIZE
	.align		4
.L_202:
        /*0044*/ 	.byte	0x03, 0x19
        /*0046*/ 	.short	0x0010


	//----- nvinfo : EIATTR_PARAM_CBANK
	.align		4
        /*0048*/ 	.byte	0x04, 0x0a
        /*004a*/ 	.short	(.L_204 - .L_203)
	.align		4
.L_203:
        /*004c*/ 	.word	index@(.nv.constant0._Z15vector_atomic_gPfS_)
        /*0050*/ 	.short	0x0380
        /*0052*/ 	.short	0x0010


	//----- nvinfo : EIATTR_SW_WAR
	.align		4
.L_204:
        /*0054*/ 	.byte	0x04, 0x36
        /*0056*/ 	.short	(.L_206 - .L_205)
.L_205:
        /*0058*/ 	.word	0x00000008
.L_206:


//--------------------- .nv.info._Z16vector_cascade_gPfS_ --------------------------
	.section	.nv.info._Z16vector_cascade_gPfS_,"",@"SHT_CUDA_INFO"
	.sectionflags	@""
	.align	4


	//----- nvinfo : EIATTR_CUDA_API_VERSION
	.align		4
        /*0000*/ 	.byte	0x04, 0x37
        /*0002*/ 	.short	(.L_208 - .L_207)
.L_207:
        /*0004*/ 	.word	0x00000082


	//----- nvinfo : EIATTR_KPARAM_INFO
	.align		4
.L_208:
        /*0008*/ 	.byte	0x04, 0x17
        /*000a*/ 	.short	(.L_210 - .L_209)
.L_209:
        /*000c*/ 	.word	0x00000000
        /*0010*/ 	.short	0x0001
        /*0012*/ 	.short	0x0008
        /*0014*/ 	.byte	0x00, 0xf5, 0x21, 0x00


	//----- nvinfo : EIATTR_KPARAM_INFO
	.align		4
.L_210:
        /*0018*/ 	.byte	0x04, 0x17
        /*001a*/ 	.short	(.L_212 - .L_211)
.L_211:
        /*001c*/ 	.word	0x00000000
        /*0020*/ 	.short	0x0000
        /*0022*/ 	.short	0x0000
        /*0024*/ 	.byte	0x00, 0xf5, 0x21, 0x00


	//----- nvinfo : EIATTR_SPARSE_MMA_MASK
	.align		4
.L_212:
        /*0028*/ 	.byte	0x03, 0x50
        /*002a*/ 	.short	0x0000


	//----- nvinfo : EIATTR_MAXREG_COUNT
	.align		4
        /*002c*/ 	.byte	0x03, 0x1b
        /*002e*/ 	.short	0x00ff


	//----- nvinfo : EIATTR_NUM_BARRIERS
	.align		4
        /*0030*/ 	.byte	0x02, 0x4c
        /*0032*/ 	.byte	0x01
	.zero		1


	//----- nvinfo : EIATTR_EXTERNS
	.align		4
        /*0034*/ 	.byte	0x04, 0x0f
        /*0036*/ 	.short	(.L_214 - .L_213)


	//   ....[0]....
	.align		4
.L_213:
        /*0038*/ 	.word	index@(vprintf)


	//----- nvinfo : EIATTR_MERCURY_ISA_VERSION
	.align		4
.L_214:
        /*003c*/ 	.byte	0x03, 0x5f
        /*003e*/ 	.short	0x0101


	//----- nvinfo : EIATTR_VRC_CTA_INIT_COUNT
	.align		4
        /*0040*/ 	.byte	0x02, 0x4a
	.zero		1
	.zero		1


	//----- nvinfo : EIATTR_SYSCALL_OFFSETS
	.align		4
        /*0044*/ 	.byte	0x04, 0x46
        /*0046*/ 	.short	(.L_216 - .L_215)


	//   ....[0]....
.L_215:
        /*0048*/ 	.word	0x00000490


	//----- nvinfo : EIATTR_EXIT_INSTR_OFFSETS
	.align		4
.L_216:
        /*004c*/ 	.byte	0x04, 0x1c
        /*004e*/ 	.short	(.L_218 - .L_217)


	//   ....[0]....
.L_217:
        /*0050*/ 	.word	0x000003c0


	//   ....[1]....
        /*0054*/ 	.word	0x000004a0


	//----- nvinfo : EIATTR_CRS_STACK_SIZE
	.align		4
.L_218:
        /*0058*/ 	.byte	0x04, 0x1e
        /*005a*/ 	.short	(.L_220 - .L_219)
.L_219:
        /*005c*/ 	.word	0x00000000


	//----- nvinfo : EIATTR_CBANK_PARAM_SIZE
	.align		4
.L_220:
        /*0060*/ 	.byte	0x03, 0x19
        /*0062*/ 	.short	0x0010


	//----- nvinfo : EIATTR_PARAM_CBANK
	.align		4
        /*0064*/ 	.byte	0x04, 0x0a
        /*0066*/ 	.short	(.L_222 - .L_221)
	.align		4
.L_221:
        /*0068*/ 	.word	index@(.nv.constant0._Z16vector_cascade_gPfS_)
        /*006c*/ 	.short	0x0380
        /*006e*/ 	.short	0x0010


	//----- nvinfo : EIATTR_SW_WAR
	.align		4
.L_222:
        /*0070*/ 	.byte	0x04, 0x36
        /*0072*/ 	.short	(.L_224 - .L_223)
.L_223:
        /*0074*/ 	.word	0x00000008
.L_224:


//--------------------- .nv.callgraph             --------------------------
	.section	.nv.callgraph,"",@"SHT_CUDA_CALLGRAPH"
	.align	4
	.sectionentsize	8
	.align		4
        /*0000*/ 	.word	0x00000000
	.align		4
        /*0004*/ 	.word	0xffffffff
	.align		4
        /*0008*/ 	.word	index@(_Z16vector_cascade_gPfS_)
	.align		4
        /*000c*/ 	.word	index@(vprintf)
	.align		4
        /*0010*/ 	.word	0x00000000
	.align		4
        /*0014*/ 	.word	0xfffffffe
	.align		4
        /*0018*/ 	.word	0x00000000
	.align		4
        /*001c*/ 	.word	0xfffffffd
	.align		4
        /*0020*/ 	.word	0x00000000
	.align		4
        /*0024*/ 	.word	0xfffffffc


//--------------------- .nv.constant3             --------------------------
	.section	.nv.constant3,"a",@progbits
	.align	4
.nv.constant3:
	.type		d_A_size_x,@object
	.size		d_A_size_x,(d_A_size_y - d_A_size_x)
d_A_size_x:
	.zero		4
	.type		d_A_size_y,@object
	.size		d_A_size_y,(.L_1 - d_A_size_y)
d_A_size_y:
	.zero		4
.L_1:


//--------------------- .nv.constant4             --------------------------
	.section	.nv.constant4,"a",@progbits
	.align	8
	.align		8
.nv.constant4:
        /*0000*/ 	.dword	$str
	.align		8
        /*0008*/ 	.dword	vprintf


//--------------------- .text._Z15vector_harris_gILj1EEvPfS0_ --------------------------
	.section	.text._Z15vector_harris_gILj1EEvPfS0_,"ax",@progbits
	.align	128
        .global         _Z15vector_harris_gILj1EEvPfS0_
        .type           _Z15vector_harris_gILj1EEvPfS0_,@function
        .size           _Z15vector_harris_gILj1EEvPfS0_,(.L_x_15 - _Z15vector_harris_gILj1EEvPfS0_)
        .other          _Z15vector_harris_gILj1EEvPfS0_,@"STO_CUDA_ENTRY STV_DEFAULT"
_Z15vector_harris_gILj1EEvPfS0_:
.text._Z15vector_harris_gILj1EEvPfS0_:
[----:B------:R-:W-:Y:S01]  /*0000*/  LDC R1, c[0x0][0x37c] ;  /* 0x0000df00ff017b82 */ /* 0x000fe20000000800 */
[----:B------:R-:W0:Y:S01]  /*0010*/  S2R R0, SR_CTAID.X ;  /* 0x0000000000007919 */ /* 0x000e220000002500 */
[----:B------:R-:W0:Y:S06]  /*0020*/  LDCU UR4, c[0x0][0x360] ;  /* 0x00006c00ff0477ac */ /* 0x000e2c0008000800 */
[----:B------:R-:W1:Y:S01]  /*0030*/  LDC.64 R4, c[0x0][0x380] ;  /* 0x0000e000ff047b82 */ /* 0x000e620000000a00 */
[----:B------:R-:W2:Y:S01]  /*0040*/  S2R R9, SR_TID.X ;  /* 0x0000000000097919 */ /* 0x000ea20000002100 */
[----:B------:R-:W3:Y:S01]  /*0050*/  LDCU.64 UR6, c[0x0][0x358] ;  /* 0x00006b00ff0677ac */ /* 0x000ee20008000a00 */
[----:B0-----:R-:W-:-:S05]  /*0060*/  IMAD R0, R0, UR4, RZ ;  /* 0x0000000400007c24 */ /* 0x001fca000f8e02ff */
[----:B--2---:R-:W-:-:S04]  /*0070*/  LEA R3, R0, R9, 0x1 ;  /* 0x0000000900037211 */ /* 0x004fc800078e08ff */
[C---:B------:R-:W-:Y:S01]  /*0080*/  IADD3 R7, PT, PT, R3.reuse, UR4, RZ ;  /* 0x0000000403077c10 */ /* 0x040fe2000fffe0ff */
[----:B-1----:R-:W-:-:S04]  /*0090*/  IMAD.WIDE.U32 R2, R3, 0x4, R4 ;  /* 0x0000000403027825 */ /* 0x002fc800078e0004 */
[----:B------:R-:W-:Y:S02]  /*00a0*/  IMAD.WIDE.U32 R4, R7, 0x4, R4 ;  /* 0x0000000407047825 */ /* 0x000fe400078e0004 */
[----:B---3--:R-:W2:Y:S04]  /*00b0*/  LDG.E R2, desc[UR6][R2.64] ;  /* 0x0000000602027981 */ /* 0x008ea8000c1e1900 */
[----:B------:R-:W2:Y:S01]  /*00c0*/  LDG.E R5, desc[UR6][R4.64] ;  /* 0x0000000604057981 */ /* 0x000ea2000c1e1900 */
[----:B------:R-:W0:Y:S01]  /*00d0*/  S2UR UR5, SR_CgaCtaId ;  /* 0x00000000000579c3 */ /* 0x000e220000008800 */
[----:B------:R-:W-:Y:S01]  /*00e0*/  UMOV UR4, 0x400 ;  /* 0x0000040000047882 */ /* 0x000fe20000000000 */
[----:B------:R-:W-:Y:S01]  /*00f0*/  ISETP.NE.AND P0, PT, R9, RZ, PT ;  /* 0x000000ff0900720c */ /* 0x000fe20003f05270 */
[----:B0-----:R-:W-:-:S06]  /*0100*/  ULEA UR4, UR5, UR4, 0x18 ;  /* 0x0000000405047291 */ /* 0x001fcc000f8ec0ff */
[----:B------:R-:W-:Y:S01]  /*0110*/  LEA R7, R9, UR4, 0x2 ;  /* 0x0000000409077c11 */ /* 0x000fe2000f8e10ff */
[----:B--2---:R-:W-:-:S05]  /*0120*/  FADD R0, R2, R5 ;  /* 0x0000000502007221 */ /* 0x004fca0000000000 */
[----:B------:R0:W-:Y:S01]  /*0130*/  STS [R7], R0 ;  /* 0x0000000007007388 */ /* 0x0001e20000000800 */
[----:B------:R-:W-:Y:S06]  /*0140*/  BAR.SYNC.DEFER_BLOCKING 0x0 ;  /* 0x0000000000007b1d */ /* 0x000fec0000010000 */
[----:B------:R-:W-:Y:S05]  /*0150*/  @P0 EXIT ;  /* 0x000000000000094d */ /* 0x000fea0003800000 */
[----:B------:R-:W1:Y:S01]  /*0160*/  LDS R5, [UR4] ;  /* 0x00000004ff057984 */ /* 0x000e620008000800 */
[----:B------:R-:W1:Y:S03]  /*0170*/  LDC.64 R2, c[0x0][0x388] ;  /* 0x0000e200ff027b82 */ /* 0x000e660000000a00 */
[----:B-1----:R-:W-:Y:S01]  /*0180*/  REDG.E.ADD.F32.FTZ.RN.STRONG.GPU desc[UR6][R2.64], R5 ;  /* 0x00000005020079a6 */ /* 0x002fe2000c12f306 */
[----:B------:R-:W-:Y:S05]  /*0190*/  EXIT ;  /* 0x000000000000794d */ /* 0x000fea0003800000 */
.L_x_0:
[----:B------:R-:W-:-:S00]  /*01a0*/  BRA `(.L_x_0) ;  /* 0xfffffffc00fc7947 */ /* 0x000fc0000383ffff */
[----:B------:R-:W-:-:S00]  /*01b0*/  NOP ;  /* 0x0000000000007918 */ /* 0x000fc00000000000 */
        /* <DEDUP_REMOVED lines=12> */
.L_x_15:


//--------------------- .text._Z15vector_harris_gILj2EEvPfS0_ --------------------------
	.section	.text._Z15vector_harris_gILj2EEvPfS0_,"ax",@progbits
	.align	128
        .global         _Z15vector_harris_gILj2EEvPfS0_
        .type           _Z15vector_harris_gILj2EEvPfS0_,@function
        .size           _Z15vector_harris_gILj2EEvPfS0_,(.L_x_16 - _Z15vector_harris_gILj2EEvPfS0_)
        .other          _Z15vector_harris_gILj2EEvPfS0_,@"STO_CUDA_ENTRY STV_DEFAULT"
_Z15vector_harris_gILj2EEvPfS0_:
.text._Z15vector_harris_gILj2EEvPfS0_:
        /* <DEDUP_REMOVED lines=15> */
[----:B------:R-:W-:Y:S01]  /*00f0*/  ISETP.GT.U32.AND P0, PT, R9, 0x1f, PT ;  /* 0x0000001f0900780c */ /* 0x000fe20003f04070 */
[----:B0-----:R-:W-:-:S06]  /*0100*/  ULEA UR4, UR5, UR4, 0x18 ;  /* 0x0000000405047291 */ /* 0x001fcc000f8ec0ff */
[----:B------:R-:W-:Y:S01]  /*0110*/  LEA R7, R9, UR4, 0x2 ;  /* 0x0000000409077c11 */ /* 0x000fe2000f8e10ff */
[----:B--2---:R-:W-:-:S05]  /*0120*/  FADD R0, R2, R5 ;  /* 0x0000000502007221 */ /* 0x004fca0000000000 */
[----:B------:R0:W-:Y:S01]  /*0130*/  STS [R7], R0 ;  /* 0x0000000007007388 */ /* 0x0001e20000000800 */
[----:B------:R-:W-:Y:S06]  /*0140*/  BAR.SYNC.DEFER_BLOCKING 0x0 ;  /* 0x0000000000007b1d */ /* 0x000fec0000010000 */
[----:B------:R-:W-:Y:S05]  /*0150*/  @P0 EXIT ;  /* 0x000000000000094d */ /* 0x000fea0003800000 */
[----:B0-----:R-:W-:Y:S01]  /*0160*/  LDS R0, [R7+0x4] ;  /* 0x0000040007007984 */ /* 0x001fe20000000800 */
[----:B------:R-:W-:-:S03]  /*0170*/  ISETP.NE.AND P0, PT, R9, RZ, PT ;  /* 0x000000ff0900720c */ /* 0x000fc60003f05270 */
[----:B------:R-:W0:Y:S02]  /*0180*/  LDS R3, [R7] ;  /* 0x0000000007037984 */ /* 0x000e240000000800 */
[----:B0-----:R-:W-:-:S05]  /*0190*/  FADD R0, R0, R3 ;  /* 0x0000000300007221 */ /* 0x001fca0000000000 */
[----:B------:R0:W-:Y:S03]  /*01a0*/  STS [R7], R0 ;  /* 0x0000000007007388 */ /* 0x0001e60000000800 */
[----:B------:R-:W-:Y:S05]  /*01b0*/  @P0 EXIT ;  /* 0x000000000000094d */ /* 0x000fea0003800000 */
[----:B------:R-:W1:Y:S01]  /*01c0*/  LDS R5, [UR4] ;  /* 0x00000004ff057984 */ /* 0x000e620008000800 */
[----:B------:R-:W1:Y:S03]  /*01d0*/  LDC.64 R2, c[0x0][0x388] ;  /* 0x0000e200ff027b82 */ /* 0x000e660000000a00 */
[----:B-1----:R-:W-:Y:S01]  /*01e0*/  REDG.E.ADD.F32.FTZ.RN.STRONG.GPU desc[UR6][R2.64], R5 ;  /* 0x00000005020079a6 */ /* 0x002fe2000c12f306 */
[----:B------:R-:W-:Y:S05]  /*01f0*/  EXIT ;  /* 0x000000000000794d */ /* 0x000fea0003800000 */
.L_x_1:
        /* <DEDUP_REMOVED lines=16> */
.L_x_16:


//--------------------- .text._Z15vector_harris_gILj4EEvPfS0_ --------------------------
	.section	.text._Z15vector_harris_gILj4EEvPfS0_,"ax",@progbits
	.align	128
        .global         _Z15vector_harris_gILj4EEvPfS0_
        .type           _Z15vector_harris_gILj4EEvPfS0_,@function
        .size           _Z15vector_harris_gILj4EEvPfS0_,(.L_x_17 - _Z15vector_harris_gILj4EEvPfS0_)
        .other          _Z15vector_harris_gILj4EEvPfS0_,@"STO_CUDA_ENTRY STV_DEFAULT"
_Z15vector_harris_gILj4EEvPfS0_:
.text._Z15vector_harris_gILj4EEvPfS0_:
        /* <DEDUP_REMOVED lines=26> */
[----:B------:R-:W-:Y:S04]  /*01a0*/  STS [R7], R0 ;  /* 0x0000000007007388 */ /* 0x000fe80000000800 */
[----:B------:R-:W-:Y:S04]  /*01b0*/  LDS R2, [R7+0x4] ;  /* 0x0000040007027984 */ /* 0x000fe80000000800 */
[----:B------:R-:W0:Y:S02]  /*01c0*/  LDS R3, [R7] ;  /* 0x0000000007037984 */ /* 0x000e240000000800 */
[----:B0-----:R-:W-:-:S05]  /*01d0*/  FADD R2, R2, R3 ;  /* 0x0000000302027221 */ /* 0x001fca0000000000 */
[----:B------:R0:W-:Y:S01]  /*01e0*/  STS [R7], R2 ;  /* 0x0000000207007388 */ /* 0x0001e20000000800 */
[----:B------:R-:W-:Y:S05]  /*01f0*/  @P0 EXIT ;  /* 0x000000000000094d */ /* 0x000fea0003800000 */
[----:B------:R-:W1:Y:S01]  /*0200*/  LDS R5, [UR4] ;  /* 0x00000004ff057984 */ /* 0x000e620008000800 */
[----:B0-----:R-:W1:Y:S03]  /*0210*/  LDC.64 R2, c[0x0][0x388] ;  /* 0x0000e200ff027b82 */ /* 0x001e660000000a00 */
[----:B-1----:R-:W-:Y:S01]  /*0220*/  REDG.E.ADD.F32.FTZ.RN.STRONG.GPU desc[UR6][R2.64], R5 ;  /* 0x00000005020079a6 */ /* 0x002fe2000c12f306 */
[----:B------:R-:W-:Y:S05]  /*0230*/  EXIT ;  /* 0x000000000000794d */ /* 0x000fea0003800000 */
.L_x_2:
        /* <DEDUP_REMOVED lines=12> */
.L_x_17:


//--------------------- .text._Z15vector_harris_gILj8EEvPfS0_ --------------------------
	.section	.text._Z15vector_harris_gILj8EEvPfS0_,"ax",@progbits
	.align	128
        .global         _Z15vector_harris_gILj8EEvPfS0_
        .type           _Z15vector_harris_gILj8EEvPfS0_,@function
        .size           _Z15vector_harris_gILj8EEvPfS0_,(.L_x_18 - _Z15vector_harris_gILj8EEvPfS0_)
        .other          _Z15vector_harris_gILj8EEvPfS0_,@"STO_CUDA_ENTRY STV_DEFAULT"
_Z15vector_harris_gILj8EEvPfS0_:
.text._Z15vector_harris_gILj8EEvPfS0_:
        /* <DEDUP_REMOVED lines=37> */
[----:B------:R-:W1:Y:S03]  /*0250*/  LDC.64 R2, c[0x0][0x388] ;  /* 0x0000e200ff027b82 */ /* 0x000e660000000a00 */
[----:B-1----:R-:W-:Y:S01]  /*0260*/  REDG.E.ADD.F32.FTZ.RN.STRONG.GPU desc[UR6][R2.64], R5 ;  /* 0x00000005020079a6 */ /* 0x002fe2000c12f306 */
[----:B------:R-:W-:Y:S05]  /*0270*/  EXIT ;  /* 0x000000000000794d */ /* 0x000fea0003800000 */
.L_x_3:
        /* <DEDUP_REMOVED lines=16> */
.L_x_18:


//--------------------- .text._Z15vector_harris_gILj16EEvPfS0_ --------------------------
	.section	.text._Z15vector_harris_gILj16EEvPfS0_,"ax",@progbits
	.align	128
        .global         _Z15vector_harris_gILj16EEvPfS0_
        .type           _Z15vector_harris_gILj16EEvPfS0_,@function
        .size           _Z15vector_harris_gILj16EEvPfS0_,(.L_x_19 - _Z15vector_harris_gILj16EEvPfS0_)
        .other          _Z15vector_harris_gILj16EEvPfS0_,@"STO_CUDA_ENTRY STV_DEFAULT"
_Z15vector_harris_gILj16EEvPfS0_:
.text._Z15vector_harris_gILj16EEvPfS0_:
        /* <DEDUP_REMOVED lines=44> */
.L_x_4:
        /* <DEDUP_REMOVED lines=12> */
.L_x_19:


//--------------------- .text._Z15vector_harris_gILj32EEvPfS0_ --------------------------
	.section	.text._Z15vector_harris_gILj32EEvPfS0_,"ax",@progbits
	.align	128
        .global         _Z15vector_harris_gILj32EEvPfS0_
        .type           _Z15vector_harris_gILj32EEvPfS0_,@function
        .size           _Z15vector_harris_gILj32EEvPfS0_,(.L_x_20 - _Z15vector_harris_gILj32EEvPfS0_)
        .other          _Z15vector_harris_gILj32EEvPfS0_,@"STO_CUDA_ENTRY STV_DEFAULT"
_Z15vector_harris_gILj32EEvPfS0_:
.text._Z15vector_harris_gILj32EEvPfS0_:
        /* <DEDUP_REMOVED lines=48> */
.L_x_5:
        /* <DEDUP_REMOVED lines=16> */
.L_x_20:


//--------------------- .text._Z15vector_harris_gILj64EEvPfS0_ --------------------------
	.section	.text._Z15vector_harris_gILj64EEvPfS0_,"ax",@progbits
	.align	128
        .global         _Z15vector_harris_gILj64EEvPfS0_
        .type           _Z15vector_harris_gILj64EEvPfS0_,@function
        .size           _Z15vector_harris_gILj64EEvPfS0_,(.L_x_21 - _Z15vector_harris_gILj64EEvPfS0_)
        .other          _Z15vector_harris_gILj64EEvPfS0_,@"STO_CUDA_ENTRY STV_DEFAULT"
_Z15vector_harris_gILj64EEvPfS0_:
.text._Z15vector_harris_gILj64EEvPfS0_:
        /* <DEDUP_REMOVED lines=22> */
[----:B------:R-:W-:Y:S01]  /*0160*/  LDS R2, [R7+0x80] ;  /* 0x0000800007027984 */ /* 0x000fe20000000800 */
[----:B------:R-:W-:-:S03]  /*0170*/  ISETP.NE.AND P0, PT, R0, RZ, PT ;  /* 0x000000ff0000720c */ /* 0x000fc60003f05270 */
[----:B------:R-:W1:Y:S02]  /*0180*/  LDS R3, [R7] ;  /* 0x0000000007037984 */ /* 0x000e640000000800 */
[----:B-1----:R-:W-:-:S05]  /*0190*/  FADD R2, R2, R3 ;  /* 0x0000000302027221 */ /* 0x002fca0000000000 */
[----:B------:R-:W-:Y:S04]  /*01a0*/  STS [R7], R2 ;  /* 0x0000000207007388 */ /* 0x000fe80000000800 */
[----:B------:R-:W-:Y:S04]  /*01b0*/  LDS R3, [R7+0x40] ;  /* 0x0000400007037984 */ /* 0x000fe80000000800 */
[----:B------:R-:W1:Y:S02]  /*01c0*/  LDS R4, [R7] ;  /* 0x0000000007047984 */ /* 0x000e640000000800 */
[----:B-1----:R-:W-:-:S05]  /*01d0*/  FADD R4, R3, R4 ;  /* 0x0000000403047221 */ /* 0x002fca0000000000 */
[----:B------:R-:W-:Y:S04]  /*01e0*/  STS [R7], R4 ;  /* 0x0000000407007388 */ /* 0x000fe80000000800 */
[----:B------:R-:W-:Y:S04]  /*01f0*/  LDS R3, [R7+0x20] ;  /* 0x0000200007037984 */ /* 0x000fe80000000800 */
[----:B0-----:R-:W0:Y:S02]  /*0200*/  LDS R6, [R7] ;  /* 0x0000000007067984 */ /* 0x001e240000000800 */
        /* <DEDUP_REMOVED lines=19> */
.L_x_6:
        /* <DEDUP_REMOVED lines=12> */
.L_x_21:


//--------------------- .text._Z15vector_harris_gILj128EEvPfS0_ --------------------------
	.section	.text._Z15vector_harris_gILj128EEvPfS0_,"ax",@progbits
	.align	128
        .global         _Z15vector_harris_gILj128EEvPfS0_
        .type           _Z15vector_harris_gILj128EEvPfS0_,@function
        .size           _Z15vector_harris_gILj128EEvPfS0_,(.L_x_22 - _Z15vector_harris_gILj128EEvPfS0_)
        .other          _Z15vector_harris_gILj128EEvPfS0_,@"STO_CUDA_ENTRY STV_DEFAULT"
_Z15vector_harris_gILj128EEvPfS0_:
.text._Z15vector_harris_gILj128EEvPfS0_:
        /* <DEDUP_REMOVED lines=23> */
[----:B------:R-:W-:-:S03]  /*0170*/  ISETP.GT.U32.AND P0, PT, R0, 0x1f, PT ;  /* 0x0000001f0000780c */ /* 0x000fc60003f04070 */
[----:B------:R-:W1:Y:S02]  /*0180*/  LDS R3, [R7] ;  /* 0x0000000007037984 */ /* 0x000e640000000800 */
[----:B-1----:R-:W-:-:S05]  /*0190*/  FADD R2, R2, R3 ;  /* 0x0000000302027221 */ /* 0x002fca0000000000 */
[----:B------:R1:W-:Y:S01]  /*01a0*/  STS [R7], R2 ;  /* 0x0000000207007388 */ /* 0x0003e20000000800 */
[----:B------:R-:W-:Y:S06]  /*01b0*/  BAR.SYNC.DEFER_BLOCKING 0x0 ;  /* 0x0000000000007b1d */ /* 0x000fec0000010000 */
[----:B------:R-:W-:Y:S05]  /*01c0*/  @P0 EXIT ;  /* 0x000000000000094d */ /* 0x000fea0003800000 */
[----:B-1----:R-:W-:Y:S01]  /*01d0*/  LDS R2, [R7+0x80] ;  /* 0x0000800007027984 */ /* 0x002fe20000000800 */
        /* <DEDUP_REMOVED lines=29> */
.L_x_7:
        /* <DEDUP_REMOVED lines=13> */
.L_x_22:


//--------------------- .text._Z15vector_harris_gILj256EEvPfS0_ --------------------------
	.section	.text._Z15vector_harris_gILj256EEvPfS0_,"ax",@progbits
	.align	128
        .global         _Z15vector_harris_gILj256EEvPfS0_
        .type           _Z15vector_harris_gILj256EEvPfS0_,@function
        .size           _Z15vector_harris_gILj256EEvPfS0_,(.L_x_23 - _Z15vector_harris_gILj256EEvPfS0_)
        .other          _Z15vector_harris_gILj256EEvPfS0_,@"STO_CUDA_ENTRY STV_DEFAULT"
_Z15vector_harris_gILj256EEvPfS0_:
.text._Z15vector_harris_gILj256EEvPfS0_:
        /* <DEDUP_REMOVED lines=66> */
.L_x_8:
        /* <DEDUP_REMOVED lines=14> */
.L_x_23:


//--------------------- .text._Z15vector_harris_gILj512EEvPfS0_ --------------------------
	.section	.text._Z15vector_harris_gILj512EEvPfS0_,"ax",@progbits
	.align	128
        .global         _Z15vector_harris_gILj512EEvPfS0_
        .type           _Z15vector_harris_gILj512EEvPfS0_,@function
        .size           _Z15vector_harris_gILj512EEvPfS0_,(.L_x_24 - _Z15vector_harris_gILj512EEvPfS0_)
        .other          _Z15vector_harris_gILj512EEvPfS0_,@"STO_CUDA_ENTRY STV_DEFAULT"
_Z15vector_harris_gILj512EEvPfS0_:
.text._Z15vector_harris_gILj512EEvPfS0_:
        /* <DEDUP_REMOVED lines=23> */
[----:B------:R-:W-:-:S03]  /*0170*/  ISETP.GT.U32.AND P0, PT, R0, 0x7f, PT ;  /* 0x0000007f0000780c */ /* 0x000fc60003f04070 */
[----:B------:R-:W0:Y:S02]  /*0180*/  LDS R4, [R2] ;  /* 0x0000000002047984 */ /* 0x000e240000000800 */
[----:B0-----:R-:W-:-:S05]  /*0190*/  FADD R3, R3, R4 ;  /* 0x0000000403037221 */ /* 0x001fca0000000000 */
        /* <DEDUP_REMOVED lines=43> */
[----:B0-----:R-:W0:Y:S01]  /*0450*/  LDS R5, [UR4] ;  /* 0x00000004ff057984 */ /* 0x001e220008000800 */
[----:B------:R-:W0:Y:S03]  /*0460*/  LDC.64 R2, c[0x0][0x388] ;  /* 0x0000e200ff027b82 */ /* 0x000e260000000a00 */
[----:B0-----:R-:W-:Y:S01]  /*0470*/  REDG.E.ADD.F32.FTZ.RN.STRONG.GPU desc[UR6][R2.64], R5 ;  /* 0x00000005020079a6 */ /* 0x001fe2000c12f306 */
[----:B------:R-:W-:Y:S05]  /*0480*/  EXIT ;  /* 0x000000000000794d */ /* 0x000fea0003800000 */
.L_x_9:
        /* <DEDUP_REMOVED lines=15> */
.L_x_24:


//--------------------- .text._Z15vector_atomic_gPfS_ --------------------------
	.section	.text._Z15vector_atomic_gPfS_,"ax",@progbits
	.align	128
        .global         _Z15vector_atomic_gPfS_
        .type           _Z15vector_atomic_gPfS_,@function
        .size           _Z15vector_atomic_gPfS_,(.L_x_25 - _Z15vector_atomic_gPfS_)
        .other          _Z15vector_atomic_gPfS_,@"STO_CUDA_ENTRY STV_DEFAULT"
_Z15vector_atomic_gPfS_:
.text._Z15vector_atomic_gPfS_:
[----:B------:R-:W-:Y:S01]  /*0000*/  LDC R1, c[0x0][0x37c] ;  /* 0x0000df00ff017b82 */ /* 0x000fe20000000800 */
[----:B------:R-:W0:Y:S01]  /*0010*/  S2R R5, SR_CTAID.X ;  /* 0x0000000000057919 */ /* 0x000e220000002500 */
[----:B------:R-:W0:Y:S01]  /*0020*/  LDCU UR4, c[0x0][0x360] ;  /* 0x00006c00ff0477ac */ /* 0x000e220008000800 */
[----:B------:R-:W0:Y:S01]  /*0030*/  S2R R0, SR_TID.X ;  /* 0x0000000000007919 */ /* 0x000e220000002100 */
[----:B------:R-:W1:Y:S01]  /*0040*/  LDCU UR5, c[0x3][0x4] ;  /* 0x00c00080ff0577ac */ /* 0x000e620008000800 */
[----:B0-----:R-:W-:-:S05]  /*0050*/  IMAD R5, R5, UR4, R0 ;  /* 0x0000000405057c24 */ /* 0x001fca000f8e0200 */
[----:B-1----:R-:W-:-:S13]  /*0060*/  ISETP.GE.U32.AND P0, PT, R5, UR5, PT ;  /* 0x0000000505007c0c */ /* 0x002fda000bf06070 */
[----:B------:R-:W-:Y:S05]  /*0070*/  @P0 EXIT ;  /* 0x000000000000094d */ /* 0x000fea0003800000 */
[----:B------:R-:W0:Y:S01]  /*0080*/  LDC.64 R2, c[0x0][0x380] ;  /* 0x0000e000ff027b82 */ /* 0x000e220000000a00 */
[----:B------:R-:W1:Y:S01]  /*0090*/  LDCU.64 UR4, c[0x0][0x358] ;  /* 0x00006b00ff0477ac */ /* 0x000e620008000a00 */
[----:B0-----:R-:W-:-:S06]  /*00a0*/  IMAD.WIDE.U32 R2, R5, 0x4, R2 ;  /* 0x0000000405027825 */ /* 0x001fcc00078e0002 */
[----:B-1----:R-:W2:Y:S01]  /*00b0*/  LDG.E R3, desc[UR4][R2.64] ;  /* 0x0000000402037981 */ /* 0x002ea2000c1e1900 */
[----:B------:R-:W2:Y:S03]  /*00c0*/  LDC.64 R4, c[0x0][0x388] ;  /* 0x0000e200ff047b82 */ /* 0x000ea60000000a00 */
[----:B--2---:R-:W-:Y:S01]  /*00d0*/  REDG.E.ADD.F32.FTZ.RN.STRONG.GPU desc[UR4][R4.64], R3 ;  /* 0x00000003040079a6 */ /* 0x004fe2000c12f304 */
[----:B------:R-:W-:Y:S05]  /*00e0*/  EXIT ;  /* 0x000000000000794d */ /* 0x000fea0003800000 */
.L_x_10:
        /* <DEDUP_REMOVED lines=9> */
.L_x_25:


//--------------------- .text._Z16vector_cascade_gPfS_ --------------------------
	.section	.text._Z16vector_cascade_gPfS_,"ax",@progbits
	.align	128
        .global         _Z16vector_cascade_gPfS_
        .type           _Z16vector_cascade_gPfS_,@function
        .size           _Z16vector_cascade_gPfS_,(.L_x_26 - _Z16vector_cascade_gPfS_)
        .other          _Z16vector_cascade_gPfS_,@"STO_CUDA_ENTRY STV_DEFAULT"
_Z16vector_cascade_gPfS_:
.text._Z16vector_cascade_gPfS_:
[----:B------:R-:W0:Y:S01]  /*0000*/  LDC R1, c[0x0][0x37c] ;  /* 0x0000df00ff017b82 */ /* 0x000e220000000800 */
[----:B------:R-:W1:Y:S01]  /*0010*/  S2R R0, SR_CTAID.X ;  /* 0x0000000000007919 */ /* 0x000e620000002500 */
[----:B------:R-:W2:Y:S06]  /*0020*/  LDCU UR8, c[0x0][0x2fc] ;  /* 0x00005f80ff0877ac */ /* 0x000eac0008000800 */
[----:B------:R-:W3:Y:S01]  /*0030*/  LDC.64 R2, c[0x0][0x380] ;  /* 0x0000e000ff027b82 */ /* 0x000ee20000000a00 */
[----:B0-----:R-:W-:Y:S01]  /*0040*/  IADD3 R1, PT, PT, R1, -0x10, RZ ;  /* 0xfffffff001017810 */ /* 0x001fe20007ffe0ff */
[----:B------:R-:W1:Y:S01]  /*0050*/  S2R R5, SR_TID.X ;  /* 0x0000000000057919 */ /* 0x000e620000002100 */
[----:B------:R-:W1:Y:S01]  /*0060*/  LDCU UR4, c[0x0][0x360] ;  /* 0x00006c00ff0477ac */ /* 0x000e620008000800 */
[----:B------:R-:W0:Y:S01]  /*0070*/  LDCU.64 UR6, c[0x0][0x358] ;  /* 0x00006b00ff0677ac */ /* 0x000e220008000a00 */
[----:B-1----:R-:W-:-:S05]  /*0080*/  IMAD R4, R0, UR4, R5 ;  /* 0x0000000400047c24 */ /* 0x002fca000f8e0205 */
[----:B------:R-:W-:-:S05]  /*0090*/  SHF.L.U32 R7, R4, 0x4, RZ ;  /* 0x0000000404077819 */ /* 0x000fca00000006ff */
[----:B---3--:R-:W-:-:S05]  /*00a0*/  IMAD.WIDE.U32 R2, R7, 0x4, R2 ;  /* 0x0000000407027825 */ /* 0x008fca00078e0002 */
[----:B0-----:R-:W3:Y:S04]  /*00b0*/  LDG.E R11, desc[UR6][R2.64] ;  /* 0x00000006020b7981 */ /* 0x001ee8000c1e1900 */
[----:B------:R-:W4:Y:S04]  /*00c0*/  LDG.E R12, desc[UR6][R2.64+0x4] ;  /* 0x00000406020c7981 */ /* 0x000f28000c1e1900 */
[----:B------:R-:W5:Y:S04]  /*00d0*/  LDG.E R14, desc[UR6][R2.64+0x8] ;  /* 0x00000806020e7981 */ /* 0x000f68000c1e1900 */
[----:B------:R-:W2:Y:S04]  /*00e0*/  LDG.E R16, desc[UR6][R2.64+0xc] ;  /* 0x00000c0602107981 */ /* 0x000ea8000c1e1900 */
        /* <DEDUP_REMOVED lines=11> */
[----:B------:R0:W2:Y:S01]  /*01a0*/  LDG.E R10, desc[UR6][R2.64+0x3c] ;  /* 0x00003c06020a7981 */ /* 0x0000a2000c1e1900 */
[----:B------:R-:W1:Y:S01]  /*01b0*/  S2UR UR5, SR_CgaCtaId ;  /* 0x00000000000579c3 */ /* 0x000e620000008800 */
[----:B------:R-:W-:Y:S01]  /*01c0*/  UMOV UR4, 0x400 ;  /* 0x0000040000047882 */ /* 0x000fe20000000000 */
[----:B------:R-:W-:Y:S01]  /*01d0*/  BSSY.RECONVERGENT B0, `(.L_x_11) ;  /* 0x000001c000007945 */ /* 0x000fe20003800200 */
[----:B-1----:R-:W-:Y:S01]  /*01e0*/  ULEA UR4, UR5, UR4, 0x18 ;  /* 0x0000000405047291 */ /* 0x002fe2000f8ec0ff */
[----:B------:R-:W1:Y:S05]  /*01f0*/  LDCU UR5, c[0x0][0x2f8] ;  /* 0x00005f00ff0577ac */ /* 0x000e6a0008000800 */
[----:B0-----:R-:W-:Y:S01]  /*0200*/  LEA R2, R5, UR4, 0x2 ;  /* 0x0000000405027c11 */ /* 0x001fe2000f8e10ff */
[----:B---3--:R-:W-:-:S04]  /*0210*/  FADD R11, RZ, R11 ;  /* 0x0000000bff0b7221 */ /* 0x008fc80000000000 */
[----:B----4-:R-:W-:-:S04]  /*0220*/  FADD R11, R11, R12 ;  /* 0x0000000c0b0b7221 */ /* 0x010fc80000000000 */
[----:B-----5:R-:W-:-:S04]  /*0230*/  FADD R11, R11, R14 ;  /* 0x0000000e0b0b7221 */ /* 0x020fc80000000000 */
[----:B--2---:R-:W-:-:S04]  /*0240*/  FADD R11, R11, R16 ;  /* 0x000000100b0b7221 */ /* 0x004fc80000000000 */
[----:B------:R-:W-:-:S04]  /*0250*/  FADD R11, R11, R18 ;  /* 0x000000120b0b7221 */ /* 0x000fc80000000000 */
        /* <DEDUP_REMOVED lines=8> */
[----:B------:R-:W-:Y:S01]  /*02e0*/  FADD R7, R7, R6 ;  /* 0x0000000607077221 */ /* 0x000fe20000000000 */
[----:B-1----:R-:W-:-:S03]  /*02f0*/  IADD3 R6, P0, PT, R1, UR5, RZ ;  /* 0x0000000501067c10 */ /* 0x002fc6000ff1e0ff */
[----:B------:R-:W-:-:S04]  /*0300*/  FADD R7, R7, R4 ;  /* 0x0000000407077221 */ /* 0x000fc80000000000 */
[----:B------:R-:W-:Y:S01]  /*0310*/  FADD R3, R7, R10 ;  /* 0x0000000a07037221 */ /* 0x000fe20000000000 */
[----:B------:R-:W-:-:S04]  /*0320*/  IADD3.X R7, PT, PT, RZ, UR8, RZ, P0, !PT ;  /* 0x00000008ff077c10 */ /* 0x000fc800087fe4ff */
[----:B------:R0:W-:Y:S03]  /*0330*/  STS [R2], R3 ;  /* 0x0000000302007388 */ /* 0x0001e60000000800 */
.L_x_12:
[----:B------:R-:W1:Y:S01]  /*0340*/  LDS R8, [UR4+0x800] ;  /* 0x00080004ff087984 */ /* 0x000e620008000800 */
[----:B0-----:R-:W-:Y:S01]  /*0350*/  MOV R2, UR4 ;  /* 0x0000000400027c02 */ /* 0x001fe20008000f00 */
[----:B-1----:R-:W-:-:S05]  /*0360*/  FADD R9, R3, R8 ;  /* 0x0000000803097221 */ /* 0x002fca0000000000 */
[----:B------:R-:W0:Y:S02]  /*0370*/  ATOMS.CAST.SPIN P0, [R2+0x800], R8, R9 ;  /* 0x000800080200758d */ /* 0x000e240001800009 */
[----:B0-----:R-:W-:Y:S05]  /*0380*/  @!P0 BRA `(.L_x_12) ;  /* 0xfffffffc00ec8947 */ /* 0x001fea000383ffff */
[----:B------:R-:W-:Y:S05]  /*0390*/  BSYNC.RECONVERGENT B0 ;  /* 0x0000000000007941 */ /* 0x000fea0003800200 */
.L_x_11:
[----:B------:R-:W-:Y:S01]  /*03a0*/  BAR.SYNC.DEFER_BLOCKING 0x0 ;  /* 0x0000000000007b1d */ /* 0x000fe20000010000 */
[----:B------:R-:W-:-:S13]  /*03b0*/  ISETP.NE.AND P0, PT, R5, RZ, PT ;  /* 0x000000ff0500720c */ /* 0x000fda0003f05270 */
[----:B------:R-:W-:Y:S05]  /*03c0*/  @P0 EXIT ;  /* 0x000000000000094d */ /* 0x000fea0003800000 */
[----:B------:R-:W0:Y:S01]  /*03d0*/  LDS R2, [UR4+0x800] ;  /* 0x00080004ff027984 */ /* 0x000e220008000800 */
[----:B------:R-:W0:Y:S01]  /*03e0*/  LDC.64 R8, c[0x0][0x388] ;  /* 0x0000e200ff087b82 */ /* 0x000e220000000a00 */
[----:B------:R-:W-:Y:S01]  /*03f0*/  MOV R3, 0x8 ;  /* 0x0000000800037802 */ /* 0x000fe20000000f00 */
[----:B------:R-:W1:Y:S01]  /*0400*/  LDCU.64 UR4, c[0x4][URZ] ;  /* 0x01000000ff0477ac */ /* 0x000e620008000a00 */
[----:B0-----:R0:W-:Y:S01]  /*0410*/  REDG.E.ADD.F32.FTZ.RN.STRONG.GPU desc[UR6][R8.64], R2 ;  /* 0x00000002080079a6 */ /* 0x0011e2000c12f306 */
[----:B------:R-:W2:Y:S04]  /*0420*/  F2F.F64.F32 R10, R2 ;  /* 0x00000002000a7310 */ /* 0x000ea80000201800 */
[----:B------:R0:W3:Y:S01]  /*0430*/  LDC.64 R12, c[0x4][R3] ;  /* 0x01000000030c7b82 */ /* 0x0000e20000000a00 */
[----:B-1----:R-:W-:Y:S01]  /*0440*/  MOV R4, UR4 ;  /* 0x0000000400047c02 */ /* 0x002fe20008000f00 */
[----:B------:R0:W-:Y:S01]  /*0450*/  STL [R1], R0 ;  /* 0x0000000001007387 */ /* 0x0001e20000100800 */
[----:B------:R-:W-:-:S03]  /*0460*/  MOV R5, UR5 ;  /* 0x0000000500057c02 */ /* 0x000fc60008000f00 */
[----:B--2---:R0:W-:Y:S04]  /*0470*/  STL.64 [R1+0x8], R10 ;  /* 0x0000080a01007387 */ /* 0x0041e80000100a00 */
[----:B------:R-:W-:-:S07]  /*0480*/  LEPC R20, `(.L_x_13) ;  /* 0x000000001014794e */ /* 0x000fce0000000000 */
[----:B0--3--:R-:W-:Y:S05]  /*0490*/  CALL.ABS.NOINC R12 ;  /* 0x000000000c007343 */ /* 0x009fea0003c00000 */
.L_x_13:
[----:B------:R-:W-:Y:S05]  /*04a0*/  EXIT ;  /* 0x000000000000794d */ /* 0x000fea0003800000 */
.L_x_14:
        /* <DEDUP_REMOVED lines=13> */
.L_x_26:


//--------------------- .nv.global.init           --------------------------
	.section	.nv.global.init,"aw",@progbits
.nv.global.init:
	.type		$str,@object
	.size		$str,(.L_2 - $str)
$str:
        /*0000*/ 	.byte	0x25, 0x64, 0x2c, 0x20, 0x25, 0x66, 0x0a, 0x00
.L_2:


//--------------------- .nv.shared._Z15vector_harris_gILj1EEvPfS0_ --------------------------
	.section	.nv.shared._Z15vector_harris_gILj1EEvPfS0_,"aw",@nobits
	.sectionflags	@""
	.align	16
	.zero		1024


//--------------------- .nv.shared.reserved.0     --------------------------
	.section	.nv.shared.reserved.0,"aw",@nobits
	.weak		__nv_reservedSMEM_offset_0_alias
	.size		__nv_reservedSMEM_offset_0_alias, 0, 64
	.other		__nv_reservedSMEM_offset_0_alias,@"STO_CUDA_RESERVED_SHARED STV_DEFAULT"
__nv_reservedSMEM_offset_0_alias:
	.zero		0
	.zero		64


//--------------------- .nv.shared._Z15vector_harris_gILj2EEvPfS0_ --------------------------
	.section	.nv.shared._Z15vector_harris_gILj2EEvPfS0_,"aw",@nobits
	.sectionflags	@""
	.align	16
	.zero		1024


//--------------------- .nv.shared._Z15vector_harris_gILj4EEvPfS0_ --------------------------
	.section	.nv.shared._Z15vector_harris_gILj4EEvPfS0_,"aw",@nobits
	.sectionflags	@""
	.align	16
	.zero		1024


//--------------------- .nv.shared._Z15vector_harris_gILj8EEvPfS0_ --------------------------
	.section	.nv.shared._Z15vector_harris_gILj8EEvPfS0_,"aw",@nobits
	.sectionflags	@""
	.align	16
	.zero		1024


//--------------------- .nv.shared._Z15vector_harris_gILj16EEvPfS0_ --------------------------
	.section	.nv.shared._Z15vector_harris_gILj16EEvPfS0_,"aw",@nobits
	.sectionflags	@""
	.align	16
	.zero		1024


//--------------------- .nv.shared._Z15vector_harris_gILj32EEvPfS0_ --------------------------
	.section	.nv.shared._Z15vector_harris_gILj32EEvPfS0_,"aw",@nobits
	.sectionflags	@""
	.align	16
	.zero		1024


//--------------------- .nv.shared._Z15vector_harris_gILj64EEvPfS0_ --------------------------
	.section	.nv.shared._Z15vector_harris_gILj64EEvPfS0_,"aw",@nobits
	.sectionflags	@""
	.align	16
	.zero		1024


//--------------------- .nv.shared._Z15vector_harris_gILj128EEvPfS0_ --------------------------
	.section	.nv.shared._Z15vector_harris_gILj128EEvPfS0_,"aw",@nobits
	.sectionflags	@""
	.align	16
	.zero		1024


//--------------------- .nv.shared._Z15vector_harris_gILj256EEvPfS0_ --------------------------
	.section	.nv.shared._Z15vector_harris_gILj256EEvPfS0_,"aw",@nobits
	.sectionflags	@""
	.align	16
	.zero		1024


//--------------------- .nv.shared._Z15vector_harris_gILj512EEvPfS0_ --------------------------
	.section	.nv.shared._Z15vector_harris_gILj512EEvPfS0_,"aw",@nobits
	.sectionflags	@""
	.align	16
	.zero		1024


//--------------------- .nv.shared._Z15vector_atomic_gPfS_ --------------------------
	.section	.nv.shared._Z15vector_atomic_gPfS_,"aw",@nobits
	.sectionflags	@""
	.align	16
	.zero		1024


//--------------------- .nv.shared._Z16vector_cascade_gPfS_ --------------------------
	.section	.nv.shared._Z16vector_cascade_gPfS_,"aw",@nobits
	.sectionflags	@""
	.align	16
.nv.shared._Z16vector_cascade_gPfS_:
	.zero		3088


//--------------------- .nv.constant0._Z15vector_harris_gILj1EEvPfS0_ --------------------------
	.section	.nv.constant0._Z15vector_harris_gILj1EEvPfS0_,"a",@progbits
	.sectionflags	@""
	.align	4
.nv.constant0._Z15vector_harris_gILj1EEvPfS0_:
	.zero		912


//--------------------- .nv.constant0._Z15vector_harris_gILj2EEvPfS0_ --------------------------
	.section	.nv.constant0._Z15vector_harris_gILj2EEvPfS0_,"a",@progbits
	.sectionflags	@""
	.align	4
.nv.constant0._Z15vector_harris_gILj2EEvPfS0_:
	.zero		912


//--------------------- .nv.constant0._Z15vector_harris_gILj4EEvPfS0_ --------------------------
	.section	.nv.constant0._Z15vector_harris_gILj4EEvPfS0_,"a",@progbits
	.sectionflags	@""
	.align	4
.nv.constant0._Z15vector_harris_gILj4EEvPfS0_:
	.zero		912


//--------------------- .nv.constant0._Z15vector_harris_gILj8EEvPfS0_ --------------------------
	.section	.nv.constant0._Z15vector_harris_gILj8EEvPfS0_,"a",@progbits
	.sectionflags	@""
	.align	4
.nv.constant0._Z15vector_harris_gILj8EEvPfS0_:
	.zero		912


//--------------------- .nv.constant0._Z15vector_harris_gILj16EEvPfS0_ --------------------------
	.section	.nv.constant0._Z15vector_harris_gILj16EEvPfS0_,"a",@progbits
	.sectionflags	@""
	.align	4
.nv.constant0._Z15vector_harris_gILj16EEvPfS0_:
	.zero		912


//--------------------- .nv.constant0._Z15vector_harris_gILj32EEvPfS0_ --------------------------
	.section	.nv.constant0._Z15vector_harris_gILj32EEvPfS0_,"a",@progbits
	.sectionflags	@""
	.align	4
.nv.constant0._Z15vector_harris_gILj32EEvPfS0_:
	.zero		912


//--------------------- .nv.constant0._Z15vector_harris_gILj64EEvPfS0_ --------------------------
	.section	.nv.constant0._Z15vector_harris_gILj64EEvPfS0_,"a",@progbits
	.sectionflags	@""
	.align	4
.nv.constant0._Z15vector_harris_gILj64EEvPfS0_:
	.zero		912


//--------------------- .nv.constant0._Z15vector_harris_gILj128EEvPfS0_ --------------------------
	.section	.nv.constant0._Z15vector_harris_gILj128EEvPfS0_,"a",@progbits
	.sectionflags	@""
	.align	4
.nv.constant0._Z15vector_harris_gILj128EEvPfS0_:
	.zero		912


//--------------------- .nv.constant0._Z15vector_harris_gILj256EEvPfS0_ --------------------------
	.section	.nv.constant0._Z15vector_harris_gILj256EEvPfS0_,"a",@progbits
	.sectionflags	@""
	.align	4
.nv.constant0._Z15vector_harris_gILj256EEvPfS0_:
	.zero		912


//--------------------- .nv.constant0._Z15vector_harris_gILj512EEvPfS0_ --------------------------
	.section	.nv.constant0._Z15vector_harris_gILj512EEvPfS0_,"a",@progbits
	.sectionflags	@""
	.align	4
.nv.constant0._Z15vector_harris_gILj512EEvPfS0_:
	.zero		912


//--------------------- .nv.constant0._Z15vector_atomic_gPfS_ --------------------------
	.section	.nv.constant0._Z15vector_atomic_gPfS_,"a",@progbits
	.sectionflags	@""
	.align	4
.nv.constant0._Z15vector_atomic_gPfS_:
	.zero		912


//--------------------- .nv.constant0._Z16vector_cascade_gPfS_ --------------------------
	.section	.nv.constant0._Z16vector_cascade_gPfS_,"a",@progbits
	.sectionflags	@""
	.align	4
.nv.constant0._Z16vector_cascade_gPfS_:
	.zero		912


//--------------------- SYMBOLS --------------------------

	.type		.nv.reservedSmem.offset0,@object
	.size		.nv.reservedSmem.offset0,0x4
	.type		.nv.reservedSmem.cap,@object
	.size		.nv.reservedSmem.cap,0x4
	.type		vprintf,@function
